def matmul_kernel(
    a_ptr,
    b_ptr,
    c_ptr,
    M,
    N,
    K,
    stride_am,
    stride_ak,
    stride_bk,
    stride_bn,
    stride_cm,
    stride_cn,
    BLOCK_M: tl.constexpr,
    BLOCK_N: tl.constexpr,
    BLOCK_K: tl.constexpr,
    GROUP_M: tl.constexpr,
):
    pid = tl.program_id(axis=0)
    num_pid_m = tl.cdiv(M, BLOCK_M)
    num_pid_n = tl.cdiv(N, BLOCK_N)
    num_pid_in_group = GROUP_M * num_pid_n
    group_id = pid // num_pid_in_group
    first_pid_m = group_id * GROUP_M
    group_size_m = min(num_pid_m - first_pid_m, GROUP_M)
    pid_m = first_pid_m + ((pid % num_pid_in_group) % group_size_m)
    pid_n = (pid % num_pid_in_group) // group_size_m

    offs_am = (pid_m * BLOCK_M + tl.arange(0, BLOCK_M)) % M
    offs_bn = (pid_n * BLOCK_N + tl.arange(0, BLOCK_N)) % N
    offs_k = tl.arange(0, BLOCK_K)
    a_ptrs = a_ptr + offs_am[:, None] * stride_am + offs_k[None, :] * stride_ak
    b_ptrs = b_ptr + offs_k[:, None] * stride_bk + offs_bn[None, :] * stride_bn

    acc = tl.zeros((BLOCK_M, BLOCK_N), dtype=tl.float32)
    for kk in range(0, tl.cdiv(K, BLOCK_K)):
        a = tl.load(a_ptrs, mask=offs_k[None, :] < K - kk * BLOCK_K, other=0.0)
        b = tl.load(b_ptrs, mask=offs_k[:, None] < K - kk * BLOCK_K, other=0.0)
        acc = tl.dot(a, b, acc)
        a_ptrs += BLOCK_K * stride_ak
        b_ptrs += BLOCK_K * stride_bk

    c = acc.to(c_ptr.dtype.element_ty)
    offs_cm = pid_m * BLOCK_M + tl.arange(0, BLOCK_M)
    offs_cn = pid_n * BLOCK_N + tl.arange(0, BLOCK_N)
    c_ptrs = c_ptr + offs_cm[:, None] * stride_cm + offs_cn[None, :] * stride_cn
    mask = (offs_cm[:, None] < M) & (offs_cn[None, :] < N)
    tl.store(c_ptrs, c, mask=mask)

# config = {"BLOCK_K": 128, "BLOCK_M": 64, "BLOCK_N": 64, "GROUP_M": 4, "arch": "sm_90", "dtype": "bf16", "num_ctas": 1, "num_stages": 3, "num_warps": 4}
# arch = sm_90


// ===== COMPILED SASS (sm_90a) =====

	.target	sm_90a

	.elftype	@"ET_EXEC"


//--------------------- .note.nv.tkinfo           --------------------------
	.section	.note.nv.tkinfo,"",@"SHT_NOTE"
	.sectionflags	@"SHF_NOTE_NV_TKINFO"
	.tkinfo
        /*0018*/ 	.word	0x00000002
        /*0030*/ 	.string	""
        /*0030*/ 	.string	"ptxas"
        /*0030*/ 	.string	"Cuda compilation tools, release 13.0, V13.0.88"
        /*0030*/ 	.string	"Build cuda_13.0.r13.0/compiler.36424714_0"
        /*0030*/ 	.string	"-v  -suppress-debug-info  -lineinfo  -arch sm_90a "



//--------------------- .note.nv.cuinfo           --------------------------
	.section	.note.nv.cuinfo,"",@"SHT_NOTE"
	.sectionflags	@"SHF_NOTE_NV_CUINFO"
        /*0018*/ 	.short	0x0002
        /*001a*/ 	.short	0x005a
        /*001c*/ 	.short	0x0082
	.zero		2


//--------------------- .nv.info                  --------------------------
	.section	.nv.info,"",@"SHT_CUDA_INFO"
	.align	4


	//----- nvinfo : EIATTR_REGCOUNT
	.align		4
        /*0000*/ 	.byte	0x04, 0x2f
        /*0002*/ 	.short	(.L_1 - .L_0)
	.align		4
.L_0:
        /*0004*/ 	.word	index@(matmul_kernel)
        /*0008*/ 	.word	0x000000ff


	//----- nvinfo : EIATTR_FRAME_SIZE
	.align		4
.L_1:
        /*000c*/ 	.byte	0x04, 0x11
        /*000e*/ 	.short	(.L_3 - .L_2)
	.align		4
.L_2:
        /*0010*/ 	.word	index@(matmul_kernel)
        /*0014*/ 	.word	0x00000008


	//----- nvinfo : EIATTR_MIN_STACK_SIZE
	.align		4
.L_3:
        /*0018*/ 	.byte	0x04, 0x12
        /*001a*/ 	.short	(.L_5 - .L_4)
	.align		4
.L_4:
        /*001c*/ 	.word	index@(matmul_kernel)
        /*0020*/ 	.word	0x00000008
.L_5:


//--------------------- .nv.compat                --------------------------
	.section	.nv.compat,"",@"SHT_CUDA_COMPAT_INFO"
	.align	4
        /*0000*/ 	.byte	0x02, 0x09, 0x01, 0x00, 0x02, 0x02, 0x04, 0x00, 0x02, 0x05, 0x05, 0x00, 0x03, 0x07, 0x01, 0x01
        /*0010*/ 	.byte	0x02, 0x03, 0x00, 0x00, 0x02, 0x06, 0x01, 0x00, 0x04, 0x0b, 0x08, 0x00, 0x00, 0x00, 0x00, 0x00
        /*0020*/ 	.byte	0x00, 0x00, 0x00, 0x00


//--------------------- .nv.info.matmul_kernel    --------------------------
	.section	.nv.info.matmul_kernel,"",@"SHT_CUDA_INFO"
	.sectionflags	@""
	.align	4


	//----- nvinfo : EIATTR_CUDA_API_VERSION
	.align		4
        /*0000*/ 	.byte	0x04, 0x37
        /*0002*/ 	.short	(.L_7 - .L_6)
.L_6:
        /*0004*/ 	.word	0x00000082


	//----- nvinfo : EIATTR_KPARAM_INFO
	.align		4
.L_7:
        /*0008*/ 	.byte	0x04, 0x17
        /*000a*/ 	.short	(.L_9 - .L_8)
.L_8:
        /*000c*/ 	.word	0x00000000
        /*0010*/ 	.short	0x000d
        /*0012*/ 	.short	0x0048
        /*0014*/ 	.byte	0x00, 0xf4, 0x21, 0x00


	//----- nvinfo : EIATTR_KPARAM_INFO
	.align		4
.L_9:
        /*0018*/ 	.byte	0x04, 0x17
        /*001a*/ 	.short	(.L_11 - .L_10)
.L_10:
        /*001c*/ 	.word	0x00000000
        /*0020*/ 	.short	0x000c
        /*0022*/ 	.short	0x0040
        /*0024*/ 	.byte	0x00, 0xf4, 0x21, 0x00


	//----- nvinfo : EIATTR_KPARAM_INFO
	.align		4
.L_11:
        /*0028*/ 	.byte	0x04, 0x17
        /*002a*/ 	.short	(.L_13 - .L_12)
.L_12:
        /*002c*/ 	.word	0x00000000
        /*0030*/ 	.short	0x000b
        /*0032*/ 	.short	0x0038
        /*0034*/ 	.byte	0x00, 0xf0, 0x11, 0x00


	//----- nvinfo : EIATTR_KPARAM_INFO
	.align		4
.L_13:
        /*0038*/ 	.byte	0x04, 0x17
        /*003a*/ 	.short	(.L_15 - .L_14)
.L_14:
        /*003c*/ 	.word	0x00000000
        /*0040*/ 	.short	0x000a
        /*0042*/ 	.short	0x0034
        /*0044*/ 	.byte	0x00, 0xf0, 0x11, 0x00


	//----- nvinfo : EIATTR_KPARAM_INFO
	.align		4
.L_15:
        /*0048*/ 	.byte	0x04, 0x17
        /*004a*/ 	.short	(.L_17 - .L_16)
.L_16:
        /*004c*/ 	.word	0x00000000
        /*0050*/ 	.short	0x0009
        /*0052*/ 	.short	0x0030
        /*0054*/ 	.byte	0x00, 0xf0, 0x11, 0x00


	//----- nvinfo : EIATTR_KPARAM_INFO
	.align		4
.L_17:
        /*0058*/ 	.byte	0x04, 0x17
        /*005a*/ 	.short	(.L_19 - .L_18)
.L_18:
        /*005c*/ 	.word	0x00000000
        /*0060*/ 	.short	0x0008
        /*0062*/ 	.short	0x002c
        /*0064*/ 	.byte	0x00, 0xf0, 0x11, 0x00


	//----- nvinfo : EIATTR_KPARAM_INFO
	.align		4
.L_19:
        /*0068*/ 	.byte	0x04, 0x17
        /*006a*/ 	.short	(.L_21 - .L_20)
.L_20:
        /*006c*/ 	.word	0x00000000
        /*0070*/ 	.short	0x0007
        /*0072*/ 	.short	0x0028
        /*0074*/ 	.byte	0x00, 0xf0, 0x11, 0x00


	//----- nvinfo : EIATTR_KPARAM_INFO
	.align		4
.L_21:
        /*0078*/ 	.byte	0x04, 0x17
        /*007a*/ 	.short	(.L_23 - .L_22)
.L_22:
        /*007c*/ 	.word	0x00000000
        /*0080*/ 	.short	0x0006
        /*0082*/ 	.short	0x0024
        /*0084*/ 	.byte	0x00, 0xf0, 0x11, 0x00


	//----- nvinfo : EIATTR_KPARAM_INFO
	.align		4
.L_23:
        /*0088*/ 	.byte	0x04, 0x17
        /*008a*/ 	.short	(.L_25 - .L_24)
.L_24:
        /*008c*/ 	.word	0x00000000
        /*0090*/ 	.short	0x0005
        /*0092*/ 	.short	0x0020
        /*0094*/ 	.byte	0x00, 0xf0, 0x11, 0x00


	//----- nvinfo : EIATTR_KPARAM_INFO
	.align		4
.L_25:
        /*0098*/ 	.byte	0x04, 0x17
        /*009a*/ 	.short	(.L_27 - .L_26)
.L_26:
        /*009c*/ 	.word	0x00000000
        /*00a0*/ 	.short	0x0004
        /*00a2*/ 	.short	0x001c
        /*00a4*/ 	.byte	0x00, 0xf0, 0x11, 0x00


	//----- nvinfo : EIATTR_KPARAM_INFO
	.align		4
.L_27:
        /*00a8*/ 	.byte	0x04, 0x17
        /*00aa*/ 	.short	(.L_29 - .L_28)
.L_28:
        /*00ac*/ 	.word	0x00000000
        /*00b0*/ 	.short	0x0003
        /*00b2*/ 	.short	0x0018
        /*00b4*/ 	.byte	0x00, 0xf0, 0x11, 0x00


	//----- nvinfo : EIATTR_KPARAM_INFO
	.align		4
.L_29:
        /*00b8*/ 	.byte	0x04, 0x17
        /*00ba*/ 	.short	(.L_31 - .L_30)
.L_30:
        /*00bc*/ 	.word	0x00000000
        /*00c0*/ 	.short	0x0002
        /*00c2*/ 	.short	0x0010
        /*00c4*/ 	.byte	0x00, 0xf4, 0x21, 0x00


	//----- nvinfo : EIATTR_KPARAM_INFO
	.align		4
.L_31:
        /*00c8*/ 	.byte	0x04, 0x17
        /*00ca*/ 	.short	(.L_33 - .L_32)
.L_32:
        /*00cc*/ 	.word	0x00000000
        /*00d0*/ 	.short	0x0001
        /*00d2*/ 	.short	0x0008
        /*00d4*/ 	.byte	0x00, 0xf4, 0x21, 0x00


	//----- nvinfo : EIATTR_KPARAM_INFO
	.align		4
.L_33:
        /*00d8*/ 	.byte	0x04, 0x17
        /*00da*/ 	.short	(.L_35 - .L_34)
.L_34:
        /*00dc*/ 	.word	0x00000000
        /*00e0*/ 	.short	0x0000
        /*00e2*/ 	.short	0x0000
        /*00e4*/ 	.byte	0x00, 0xf4, 0x21, 0x00


	//----- nvinfo : EIATTR_SPARSE_MMA_MASK
	.align		4
.L_35:
        /*00e8*/ 	.byte	0x03, 0x50
        /*00ea*/ 	.short	0x0000


	//----- nvinfo : EIATTR_MAXREG_COUNT
	.align		4
        /*00ec*/ 	.byte	0x03, 0x1b
        /*00ee*/ 	.short	0x00ff


	//----- nvinfo : EIATTR_NUM_BARRIERS
	.align		4
        /*00f0*/ 	.byte	0x02, 0x4c
        /*00f2*/ 	.byte	0x01
	.zero		1


	//----- nvinfo : EIATTR_ANNOTATIONS
	.align		4
        /*00f4*/ 	.byte	0x04, 0x55
        /*00f6*/ 	.short	(.L_37 - .L_36)


	//   ....[0]....
.L_36:
        /*00f8*/ 	.word	0x00000001
        /*00fc*/ 	.byte	0xc0, 0x05, 0x00, 0x00, 0x01, 0x00, 0x00, 0x00, 0xe0, 0xa0, 0x00, 0x00


	//----- nvinfo : EIATTR_MERCURY_ISA_VERSION
	.align		4
.L_37:
        /*0108*/ 	.byte	0x03, 0x5f
        /*010a*/ 	.short	0x0101


	//----- nvinfo : EIATTR_EXIT_INSTR_OFFSETS
	.align		4
        /*010c*/ 	.byte	0x04, 0x1c
        /*010e*/ 	.short	(.L_39 - .L_38)


	//   ....[0]....
.L_38:
        /*0110*/ 	.word	0x0000af10


	//   ....[1]....
        /*0114*/ 	.word	0x0000af40


	//----- nvinfo : EIATTR_REQNTID
	.align		4
.L_39:
        /*0118*/ 	.byte	0x04, 0x10
        /*011a*/ 	.short	(.L_41 - .L_40)
.L_40:
        /*011c*/ 	.word	0x00000080
        /*0120*/ 	.word	0x00000001
        /*0124*/ 	.word	0x00000001


	//----- nvinfo : EIATTR_CBANK_PARAM_SIZE
	.align		4
.L_41:
        /*0128*/ 	.byte	0x03, 0x19
        /*012a*/ 	.short	0x0050


	//----- nvinfo : EIATTR_PARAM_CBANK
	.align		4
        /*012c*/ 	.byte	0x04, 0x0a
        /*012e*/ 	.short	(.L_43 - .L_42)
	.align		4
.L_42:
        /*0130*/ 	.word	index@(.nv.constant0.matmul_kernel)
        /*0134*/ 	.short	0x0210
        /*0136*/ 	.short	0x0050


	//----- nvinfo : EIATTR_SW_WAR
	.align		4
.L_43:
        /*0138*/ 	.byte	0x04, 0x36
        /*013a*/ 	.short	(.L_45 - .L_44)
.L_44:
        /*013c*/ 	.word	0x00000008
.L_45:


//--------------------- .nv.callgraph             --------------------------
	.section	.nv.callgraph,"",@"SHT_CUDA_CALLGRAPH"
	.align	4
	.sectionentsize	8
	.align		4
        /*0000*/ 	.word	0x00000000
	.align		4
        /*0004*/ 	.word	0xffffffff
	.align		4
        /*0008*/ 	.word	0x00000000
	.align		4
        /*000c*/ 	.word	0xfffffffe
	.align		4
        /*0010*/ 	.word	0x00000000
	.align		4
        /*0014*/ 	.word	0xfffffffd
	.align		4
        /*0018*/ 	.word	0x00000000
	.align		4
        /*001c*/ 	.word	0xfffffffc


//--------------------- .text.matmul_kernel       --------------------------
	.section	.text.matmul_kernel,"ax",@progbits
	.align	128
        .global         matmul_kernel
        .type           matmul_kernel,@function
        .size           matmul_kernel,(.L_x_3 - matmul_kernel)
        .other          matmul_kernel,@"STO_CUDA_ENTRY STV_DEFAULT"
matmul_kernel:
.text.matmul_kernel:
[----:B------:R-:W0:Y:S08]  /*0000*/  LDC R1, c[0x0][0x28] ;  /* 0x00000a00ff017b82 */ /* 0x000e300000000800 */
[----:B------:R-:W1:Y:S01]  /*0010*/  LDC.64 R44, c[0x0][0x228] ;  /* 0x00008a00ff2c7b82 */ /* 0x000e620000000a00 */
[----:B------:R-:W2:Y:S01]  /*0020*/  S2R R5, SR_CTAID.X ;  /* 0x0000000000057919 */ /* 0x000ea20000002500 */
[----:B0-----:R-:W-:Y:S01]  /*0030*/  VIADD R1, R1, 0xfffffff8 ;  /* 0xfffffff801017836 */ /* 0x001fe20000000000 */
[----:B------:R-:W-:Y:S01]  /*0040*/  UMOV UR4, 0x400 ;  /* 0x0000040000047882 */ /* 0x000fe20000000000 */
[----:B------:R-:W-:Y:S01]  /*0050*/  ULDC.64 UR14, c[0x0][0x208] ;  /* 0x00008200000e7ab9 */ /* 0x000fe20000000a00 */
[----:B------:R-:W0:Y:S01]  /*0060*/  S2R R12, SR_TID.X ;  /* 0x00000000000c7919 */ /* 0x000e220000002100 */
[----:B------:R-:W-:-:S02]  /*0070*/  CS2R R24, SRZ ;  /* 0x0000000000187805 */ /* 0x000fc4000001ff00 */
[----:B------:R-:W-:Y:S01]  /*0080*/  CS2R R26, SRZ ;  /* 0x00000000001a7805 */ /* 0x000fe2000001ff00 */
[----:B------:R-:W3:Y:S01]  /*0090*/  LDC R246, c[0x0][0x230] ;  /* 0x00008c00fff67b82 */ /* 0x000ee20000000800 */
[----:B------:R-:W-:Y:S02]  /*00a0*/  CS2R R32, SRZ ;  /* 0x0000000000207805 */ /* 0x000fe4000001ff00 */
[----:B------:R-:W-:Y:S02]  /*00b0*/  CS2R R34, SRZ ;  /* 0x0000000000227805 */ /* 0x000fe4000001ff00 */
[----:B------:R-:W-:Y:S02]  /*00c0*/  CS2R R40, SRZ ;  /* 0x0000000000287805 */ /* 0x000fe4000001ff00 */
[----:B------:R-:W-:Y:S02]  /*00d0*/  CS2R R42, SRZ ;  /* 0x00000000002a7805 */ /* 0x000fe4000001ff00 */
[----:B------:R-:W-:-:S02]  /*00e0*/  CS2R R48, SRZ ;  /* 0x0000000000307805 */ /* 0x000fc4000001ff00 */
[----:B------:R-:W-:Y:S01]  /*00f0*/  CS2R R50, SRZ ;  /* 0x0000000000327805 */ /* 0x000fe2000001ff00 */
[----:B------:R-:W4:Y:S01]  /*0100*/  S2UR UR12, SR_CgaCtaId ;  /* 0x00000000000c79c3 */ /* 0x000f220000008800 */
[----:B-1----:R-:W-:-:S05]  /*0110*/  VIADD R0, R45, 0x3f ;  /* 0x0000003f2d007836 */ /* 0x002fca0000000000 */
[----:B------:R-:W-:Y:S01]  /*0120*/  SHF.R.S32.HI R3, RZ, 0x1f, R0 ;  /* 0x0000001fff037819 */ /* 0x000fe20000011400 */
[----:B---3--:R-:W-:-:S03]  /*0130*/  VIADD R246, R246, 0x7f ;  /* 0x0000007ff6f67836 */ /* 0x008fc60000000000 */
[----:B------:R-:W-:Y:S02]  /*0140*/  LEA.HI R3, R3, R0, RZ, 0x6 ;  /* 0x0000000003037211 */ /* 0x000fe400078f30ff */
[----:B--2---:R-:W-:Y:S02]  /*0150*/  IABS R8, R5 ;  /* 0x0000000500087213 */ /* 0x004fe40000000000 */
[----:B------:R-:W-:Y:S02]  /*0160*/  SHF.R.S32.HI R3, RZ, 0x6, R3 ;  /* 0x00000006ff037819 */ /* 0x000fe40000011403 */
[----:B0-----:R-:W-:Y:S01]  /*0170*/  LOP3.LUT R147, R12, 0x7f, RZ, 0xc0, !PT ;  /* 0x0000007f0c937812 */ /* 0x001fe200078ec0ff */
[----:B----4-:R-:W-:Y:S02]  /*0180*/  ULEA UR12, UR12, UR4, 0x18 ;  /* 0x000000040c0c7291 */ /* 0x010fe4000f8ec03f */
[----:B------:R-:W-:-:S05]  /*0190*/  IMAD.SHL.U32 R4, R3, 0x4, RZ ;  /* 0x0000000403047824 */ /* 0x000fca00078e00ff */
[-C--:B------:R-:W-:Y:S02]  /*01a0*/  IABS R7, R4.reuse ;  /* 0x0000000400077213 */ /* 0x080fe40000000000 */
[----:B------:R-:W-:Y:S02]  /*01b0*/  IABS R10, R4 ;  /* 0x00000004000a7213 */ /* 0x000fe40000000000 */
[----:B------:R-:W0:Y:S08]  /*01c0*/  I2F.RP R0, R7 ;  /* 0x0000000700007306 */ /* 0x000e300000209400 */
[----:B0-----:R-:W0:Y:S02]  /*01d0*/  MUFU.RCP R0, R0 ;  /* 0x0000000000007308 */ /* 0x001e240000001000 */
[----:B0-----:R-:W-:-:S02]  /*01e0*/  VIADD R2, R0, 0xffffffe ;  /* 0x0ffffffe00027836 */ /* 0x001fc40000000000 */
[----:B------:R-:W-:-:S04]  /*01f0*/  IMAD.MOV R0, RZ, RZ, -R10 ;  /* 0x000000ffff007224 */ /* 0x000fc800078e0a0a */
[----:B------:R0:W1:Y:S02]  /*0200*/  F2I.FTZ.U32.TRUNC.NTZ R3, R2 ;  /* 0x0000000200037305 */ /* 0x000064000021f000 */
[----:B0-----:R-:W-:Y:S02]  /*0210*/  IMAD.MOV.U32 R2, RZ, RZ, RZ ;  /* 0x000000ffff027224 */ /* 0x001fe400078e00ff */
[----:B-1----:R-:W-:-:S04]  /*0220*/  IMAD.MOV R6, RZ, RZ, -R3 ;  /* 0x000000ffff067224 */ /* 0x002fc800078e0a03 */
[----:B------:R-:W-:Y:S02]  /*0230*/  IMAD R9, R6, R7, RZ ;  /* 0x0000000706097224 */ /* 0x000fe400078e02ff */
[----:B------:R-:W-:Y:S02]  /*0240*/  IMAD.MOV.U32 R6, RZ, RZ, R8 ;  /* 0x000000ffff067224 */ /* 0x000fe400078e0008 */
[----:B------:R-:W-:-:S06]  /*0250*/  IMAD.HI.U32 R3, R3, R9, R2 ;  /* 0x0000000903037227 */ /* 0x000fcc00078e0002 */
[----:B------:R-:W-:-:S04]  /*0260*/  IMAD.HI.U32 R3, R3, R6, RZ ;  /* 0x0000000603037227 */ /* 0x000fc800078e00ff */
[----:B------:R-:W-:-:S05]  /*0270*/  IMAD R0, R3, R0, R6 ;  /* 0x0000000003007224 */ /* 0x000fca00078e0206 */
[----:B------:R-:W-:-:S13]  /*0280*/  ISETP.GT.U32.AND P1, PT, R7, R0, PT ;  /* 0x000000000700720c */ /* 0x000fda0003f24070 */
[----:B------:R-:W-:Y:S02]  /*0290*/  @!P1 IMAD.IADD R0, R0, 0x1, -R7 ;  /* 0x0000000100009824 */ /* 0x000fe400078e0a07 */
[----:B------:R-:W-:Y:S01]  /*02a0*/  @!P1 VIADD R3, R3, 0x1 ;  /* 0x0000000103039836 */ /* 0x000fe20000000000 */
[----:B------:R-:W-:Y:S02]  /*02b0*/  ISETP.NE.AND P1, PT, R4, RZ, PT ;  /* 0x000000ff0400720c */ /* 0x000fe40003f25270 */
[----:B------:R-:W-:Y:S02]  /*02c0*/  ISETP.GE.U32.AND P0, PT, R0, R7, PT ;  /* 0x000000070000720c */ /* 0x000fe40003f06070 */
[----:B------:R-:W-:-:S04]  /*02d0*/  LOP3.LUT R0, R5, R4, RZ, 0x3c, !PT ;  /* 0x0000000405007212 */ /* 0x000fc800078e3cff */
[----:B------:R-:W-:Y:S01]  /*02e0*/  ISETP.GE.AND P2, PT, R0, RZ, PT ;  /* 0x000000ff0000720c */ /* 0x000fe20003f46270 */
[----:B------:R-:W-:-:S06]  /*02f0*/  VIADD R0, R44, 0x3f ;  /* 0x0000003f2c007836 */ /* 0x000fcc0000000000 */
[----:B------:R-:W-:-:S04]  /*0300*/  @P0 VIADD R3, R3, 0x1 ;  /* 0x0000000103030836 */ /* 0x000fc80000000000 */
[----:B------:R-:W-:Y:S01]  /*0310*/  IMAD.MOV.U32 R2, RZ, RZ, R3 ;  /* 0x000000ffff027224 */ /* 0x000fe200078e0003 */
[----:B------:R-:W-:-:S03]  /*0320*/  SHF.R.S32.HI R3, RZ, 0x1f, R0 ;  /* 0x0000001fff037819 */ /* 0x000fc60000011400 */
[----:B------:R-:W-:Y:S01]  /*0330*/  @!P2 IMAD.MOV R2, RZ, RZ, -R2 ;  /* 0x000000ffff02a224 */ /* 0x000fe200078e0a02 */
[----:B------:R-:W-:Y:S02]  /*0340*/  @!P1 LOP3.LUT R2, RZ, R4, RZ, 0x33, !PT ;  /* 0x00000004ff029212 */ /* 0x000fe400078e33ff */
[----:B------:R-:W-:-:S03]  /*0350*/  LEA.HI R3, R3, R0, RZ, 0x6 ;  /* 0x0000000003037211 */ /* 0x000fc600078f30ff */
[C---:B------:R-:W-:Y:S01]  /*0360*/  IMAD.SHL.U32 R6, R2.reuse, 0x4, RZ ;  /* 0x0000000402067824 */ /* 0x040fe200078e00ff */
[----:B------:R-:W-:-:S04]  /*0370*/  IADD3 R2, -R2, RZ, RZ ;  /* 0x000000ff02027210 */ /* 0x000fc80007ffe1ff */
[----:B------:R-:W-:Y:S01]  /*0380*/  LEA.HI.SX32 R3, R3, -R6, 0x1a ;  /* 0x8000000603037211 */ /* 0x000fe200078fd2ff */
[----:B------:R-:W-:-:S03]  /*0390*/  IMAD R4, R4, R2, R5 ;  /* 0x0000000204047224 */ /* 0x000fc600078e0205 */
[----:B------:R-:W-:Y:S02]  /*03a0*/  VIMNMX R11, R3, 0x4, PT ;  /* 0x00000004030b7848 */ /* 0x000fe40003fe0100 */
[----:B------:R-:W-:Y:S02]  /*03b0*/  IABS R9, R4 ;  /* 0x0000000400097213 */ /* 0x000fe40000000000 */
[----:B------:R-:W-:-:S04]  /*03c0*/  IABS R7, R11 ;  /* 0x0000000b00077213 */ /* 0x000fc80000000000 */
[----:B------:R-:W0:Y:S08]  /*03d0*/  I2F.RP R0, R7 ;  /* 0x0000000700007306 */ /* 0x000e300000209400 */
[----:B0-----:R-:W0:Y:S02]  /*03e0*/  MUFU.RCP R0, R0 ;  /* 0x0000000000007308 */ /* 0x001e240000001000 */
[----:B0-----:R-:W-:-:S06]  /*03f0*/  VIADD R3, R0, 0xffffffe ;  /* 0x0ffffffe00037836 */ /* 0x001fcc0000000000 */
[----:B------:R-:W0:Y:S02]  /*0400*/  F2I.FTZ.U32.TRUNC.NTZ R3, R3 ;  /* 0x0000000300037305 */ /* 0x000e24000021f000 */
[----:B0-----:R-:W-:-:S04]  /*0410*/  IMAD.MOV R8, RZ, RZ, -R3 ;  /* 0x000000ffff087224 */ /* 0x001fc800078e0a03 */
[----:B------:R-:W-:Y:S01]  /*0420*/  IMAD.MOV.U32 R2, RZ, RZ, R8 ;  /* 0x000000ffff027224 */ /* 0x000fe200078e0008 */
[----:B------:R-:W-:-:S03]  /*0430*/  IABS R8, R11 ;  /* 0x0000000b00087213 */ /* 0x000fc60000000000 */
[----:B------:R-:W-:Y:S02]  /*0440*/  IMAD R5, R2, R7, RZ ;  /* 0x0000000702057224 */ /* 0x000fe400078e02ff */
[----:B------:R-:W-:Y:S02]  /*0450*/  IMAD.MOV.U32 R2, RZ, RZ, RZ ;  /* 0x000000ffff027224 */ /* 0x000fe400078e00ff */
[----:B------:R-:W-:Y:S02]  /*0460*/  IMAD.MOV R0, RZ, RZ, -R8 ;  /* 0x000000ffff007224 */ /* 0x000fe400078e0a08 */
[----:B------:R-:W-:Y:S01]  /*0470*/  IMAD.HI.U32 R2, R3, R5, R2 ;  /* 0x0000000503027227 */ /* 0x000fe200078e0002 */
[----:B------:R-:W-:-:S05]  /*0480*/  LOP3.LUT R3, R12, 0x3f, RZ, 0xc0, !PT ;  /* 0x0000003f0c037812 */ /* 0x000fca00078ec0ff */
        /* <DEDUP_REMOVED lines=8> */
[----:B------:R-:W-:-:S07]  /*0510*/  ISETP.GE.AND P2, PT, R0, RZ, PT ;  /* 0x000000ff0000720c */ /* 0x000fce0003f46270 */
[----:B------:R-:W-:Y:S01]  /*0520*/  @P0 VIADD R2, R2, 0x1 ;  /* 0x0000000102020836 */ /* 0x000fe20000000000 */
[----:B------:R-:W-:-:S05]  /*0530*/  ISETP.GE.AND P0, PT, R246, 0x80, PT ;  /* 0x00000080f600780c */ /* 0x000fca0003f06270 */
[----:B------:R-:W-:Y:S01]  /*0540*/  @!P2 IMAD.MOV R2, RZ, RZ, -R2 ;  /* 0x000000ffff02a224 */ /* 0x000fe200078e0a02 */
[----:B------:R-:W-:-:S05]  /*0550*/  @!P1 LOP3.LUT R2, RZ, R11, RZ, 0x33, !PT ;  /* 0x0000000bff029212 */ /* 0x000fca00078e33ff */
[----:B------:R-:W-:Y:S02]  /*0560*/  IMAD.MOV R0, RZ, RZ, -R2 ;  /* 0x000000ffff007224 */ /* 0x000fe400078e0a02 */
[----:B------:R-:W-:Y:S02]  /*0570*/  IMAD.SHL.U32 R2, R2, 0x40, RZ ;  /* 0x0000004002027824 */ /* 0x000fe400078e00ff */
[----:B------:R-:W-:-:S04]  /*0580*/  IMAD R0, R11, R0, R4 ;  /* 0x000000000b007224 */ /* 0x000fc800078e0204 */
[----:B------:R-:W-:-:S04]  /*0590*/  IMAD.IADD R0, R6, 0x1, R0 ;  /* 0x0000000106007824 */ /* 0x000fc800078e0200 */
[----:B------:R-:W-:Y:S01]  /*05a0*/  IMAD R13, R0, 0x40, R3 ;  /* 0x00000040000d7824 */ /* 0x000fe200078e0203 */
[----:B------:R-:W-:-:S04]  /*05b0*/  SHF.R.U32.HI R0, RZ, 0x6, R12 ;  /* 0x00000006ff007819 */ /* 0x000fc8000001160c */
[----:B------:R0:W-:Y:S01]  /*05c0*/  STL [R1], R13 ;  /* 0x0000000d01007387 */ /* 0x0001e20000100800 */
[----:B------:R-:W-:Y:S01]  /*05d0*/  SGXT.U32 R0, R0, 0x1 ;  /* 0x000000010000781a */ /* 0x000fe20000000000 */
[----:B------:R-:W-:Y:S06]  /*05e0*/  @!P0 BRA `(.L_x_0) ;  /* 0x0000009800808947 */ /* 0x000fec0003800000 */
[----:B------:R-:W-:Y:S01]  /*05f0*/  IABS R10, R44 ;  /* 0x0000002c000a7213 */ /* 0x000fe20000000000 */
[C---:B------:R-:W-:Y:S01]  /*0600*/  VIADD R12, R2.reuse, 0x3e ;  /* 0x0000003e020c7836 */ /* 0x040fe20000000000 */
[----:B------:R-:W-:Y:S01]  /*0610*/  IABS R4, R45 ;  /* 0x0000002d00047213 */ /* 0x000fe20000000000 */
[C---:B------:R-:W-:Y:S01]  /*0620*/  VIADD R14, R2.reuse, 0x3b ;  /* 0x0000003b020e7836 */ /* 0x040fe20000000000 */
[----:B------:R-:W1:Y:S01]  /*0630*/  I2F.RP R3, R10 ;  /* 0x0000000a00037306 */ /* 0x000e620000209400 */
[----:B------:R-:W-:Y:S01]  /*0640*/  ISETP.GE.AND P2, PT, R13, RZ, PT ;  /* 0x000000ff0d00720c */ /* 0x000fe20003f46270 */
[----:B------:R-:W-:Y:S01]  /*0650*/  VIADD R18, R2, 0x39 ;  /* 0x0000003902127836 */ /* 0x000fe20000000000 */
[----:B------:R-:W-:Y:S01]  /*0660*/  ISETP.NE.AND P3, PT, R44, RZ, PT ;  /* 0x000000ff2c00720c */ /* 0x000fe20003f65270 */
[----:B------:R-:W-:Y:S01]  /*0670*/  VIADD R21, R2, 0x37 ;  /* 0x0000003702157836 */ /* 0x000fe20000000000 */
[----:B------:R-:W-:Y:S01]  /*0680*/  ISETP.GE.AND P4, PT, R12, RZ, PT ;  /* 0x000000ff0c00720c */ /* 0x000fe20003f86270 */
[C---:B------:R-:W-:Y:S01]  /*0690*/  VIADD R19, R2.reuse, 0x38 ;  /* 0x0000003802137836 */ /* 0x040fe20000000000 */
[C---:B------:R-:W-:Y:S01]  /*06a0*/  IADD3 R35, R2.reuse, 0x27, RZ ;  /* 0x0000002702237810 */ /* 0x040fe20007ffe0ff */
[----:B------:R-:W2:Y:S01]  /*06b0*/  I2F.RP R5, R4 ;  /* 0x0000000400057306 */ /* 0x000ea20000209400 */
[----:B------:R-:W-:Y:S01]  /*06c0*/  IABS R17, R21 ;  /* 0x0000001500117213 */ /* 0x000fe20000000000 */
[C---:B------:R-:W-:Y:S01]  /*06d0*/  VIADD R22, R2.reuse, 0x36 ;  /* 0x0000003602167836 */ /* 0x040fe20000000000 */
[----:B------:R-:W-:Y:S01]  /*06e0*/  IABS R16, R19 ;  /* 0x0000001300107213 */ /* 0x000fe20000000000 */
[C---:B------:R-:W-:Y:S01]  /*06f0*/  VIADD R23, R2.reuse, 0x35 ;  /* 0x0000003502177836 */ /* 0x040fe20000000000 */
[C---:B------:R-:W-:Y:S01]  /*0700*/  IADD3 R43, R2.reuse, 0x21, RZ ;  /* 0x00000021022b7810 */ /* 0x040fe20007ffe0ff */
[C---:B------:R-:W-:Y:S01]  /*0710*/  VIADD R24, R2.reuse, 0x34 ;  /* 0x0000003402187836 */ /* 0x040fe20000000000 */
[C---:B------:R-:W-:Y:S01]  /*0720*/  IADD3 R50, R2.reuse, 0x1b, RZ ;  /* 0x0000001b02327810 */ /* 0x040fe20007ffe0ff */
[----:B-1----:R-:W1:Y:S01]  /*0730*/  MUFU.RCP R3, R3 ;  /* 0x0000000300037308 */ /* 0x002e620000001000 */
[C---:B------:R-:W-:Y:S01]  /*0740*/  VIADD R27, R2.reuse, 0x30 ;  /* 0x00000030021b7836 */ /* 0x040fe20000000000 */
[----:B------:R-:W-:Y:S01]  /*0750*/  IABS R99, R2 ;  /* 0x0000000200637213 */ /* 0x000fe20000000000 */
[C---:B------:R-:W-:Y:S01]  /*0760*/  VIADD R29, R2.reuse, 0x2f ;  /* 0x0000002f021d7836 */ /* 0x040fe20000000000 */
[----:B------:R-:W-:Y:S01]  /*0770*/  IABS R20, R24 ;  /* 0x0000001800147213 */ /* 0x000fe20000000000 */
[C---:B------:R-:W-:Y:S01]  /*0780*/  VIADD R30, R2.reuse, 0x2e ;  /* 0x0000002e021e7836 */ /* 0x040fe20000000000 */
[----:B------:R-:W-:Y:S01]  /*0790*/  IABS R47, R50 ;  /* 0x00000032002f7213 */ /* 0x000fe20000000000 */
[C---:B------:R-:W-:Y:S01]  /*07a0*/  VIADD R31, R2.reuse, 0x2d ;  /* 0x0000002d021f7836 */ /* 0x040fe20000000000 */
[----:B--2---:R-:W2:Y:S01]  /*07b0*/  MUFU.RCP R5, R5 ;  /* 0x0000000500057308 */ /* 0x004ea20000001000 */
[----:B------:R-:W-:Y:S01]  /*07c0*/  IABS R26, R29 ;  /* 0x0000001d001a7213 */ /* 0x000fe20000000000 */
[C---:B------:R-:W-:Y:S01]  /*07d0*/  VIADD R32, R2.reuse, 0x2c ;  /* 0x0000002c02207836 */ /* 0x040fe20000000000 */
[----:B------:R-:W-:Y:S01]  /*07e0*/  ULDC UR5, c[0x0][0x240] ;  /* 0x0000900000057ab9 */ /* 0x000fe20000000800 */
[C---:B------:R-:W-:Y:S01]  /*07f0*/  VIADD R33, R2.reuse, 0x2b ;  /* 0x0000002b02217836 */ /* 0x040fe20000000000 */
[----:B------:R-:W-:Y:S01]  /*0800*/  ULDC UR4, c[0x0][0x234] ;  /* 0x00008d0000047ab9 */ /* 0x000fe20000000800 */
[C---:B------:R-:W-:Y:S01]  /*0810*/  VIADD R34, R2.reuse, 0x29 ;  /* 0x0000002902227836 */ /* 0x040fe20000000000 */
[----:B------:R-:W-:Y:S01]  /*0820*/  ULDC.64 UR6, c[0x0][0x210] ;  /* 0x0000840000067ab9 */ /* 0x000fe20000000a00 */
[C---:B------:R-:W-:Y:S01]  /*0830*/  VIADD R36, R2.reuse, 0x26 ;  /* 0x0000002602247836 */ /* 0x040fe20000000000 */
[----:B------:R-:W-:Y:S01]  /*0840*/  IABS R28, R33 ;  /* 0x00000021001c7213 */ /* 0x000fe20000000000 */
[----:B-1----:R-:W-:Y:S01]  /*0850*/  VIADD R6, R3, 0xffffffe ;  /* 0x0ffffffe03067836 */ /* 0x002fe20000000000 */
[----:B------:R-:W-:Y:S01]  /*0860*/  IABS R3, R13 ;  /* 0x0000000d00037213 */ /* 0x000fe20000000000 */
[C---:B------:R-:W-:Y:S01]  /*0870*/  VIADD R38, R2.reuse, 0x23 ;  /* 0x0000002302267836 */ /* 0x040fe20000000000 */
[----:B0-----:R-:W-:Y:S01]  /*0880*/  IABS R13, R14 ;  /* 0x0000000e000d7213 */ /* 0x001fe20000000000 */
[----:B------:R0:W1:Y:S01]  /*0890*/  F2I.FTZ.U32.TRUNC.NTZ R7, R6 ;  /* 0x0000000600077305 */ /* 0x000062000021f000 */
[C---:B------:R-:W-:Y:S01]  /*08a0*/  VIADD R42, R2.reuse, 0x22 ;  /* 0x00000022022a7836 */ /* 0x040fe20000000000 */
[----:B------:R-:W-:Y:S01]  /*08b0*/  USHF.R.U32.HI UR8, URZ, 0x4, UR12 ;  /* 0x000000043f087899 */ /* 0x000fe2000801160c */
[----:B--2---:R-:W-:Y:S01]  /*08c0*/  IADD3 R8, R5, 0xffffffe, RZ ;  /* 0x0ffffffe05087810 */ /* 0x004fe20007ffe0ff */
[C---:B------:R-:W-:Y:S01]  /*08d0*/  VIADD R46, R2.reuse, 0x1f ;  /* 0x0000001f022e7836 */ /* 0x040fe20000000000 */
[----:B------:R-:W-:Y:S01]  /*08e0*/  IABS R37, R38 ;  /* 0x0000002600257213 */ /* 0x000fe20000000000 */
[----:B------:R-:W-:Y:S01]  /*08f0*/  VIADD R48, R2, 0x1d ;  /* 0x0000001d02307836 */ /* 0x000fe20000000000 */
[----:B------:R-:W-:Y:S01]  /*0900*/  LOP3.LUT R78, R0, 0x6e, RZ, 0xfc, !PT ;  /* 0x0000006e004e7812 */ /* 0x000fe200078efcff */
[----:B------:R2:W3:Y:S01]  /*0910*/  F2I.FTZ.U32.TRUNC.NTZ R9, R8 ;  /* 0x0000000800097305 */ /* 0x0004e2000021f000 */
[----:B0-----:R-:W-:Y:S01]  /*0920*/  IMAD.MOV.U32 R6, RZ, RZ, RZ ;  /* 0x000000ffff067224 */ /* 0x001fe200078e00ff */
[----:B------:R-:W-:Y:S01]  /*0930*/  IABS R41, R46 ;  /* 0x0000002e00297213 */ /* 0x000fe20000000000 */
[----:B------:R-:W-:Y:S01]  /*0940*/  VIADD R52, R2, 0x1a ;  /* 0x0000001a02347836 */ /* 0x000fe20000000000 */
[----:B------:R-:W-:Y:S01]  /*0950*/  LOP3.LUT R144, R0, 0x58, RZ, 0xfc, !PT ;  /* 0x0000005800907812 */ /* 0x000fe200078efcff */
[----:B------:R-:W-:Y:S01]  /*0960*/  VIADD R54, R2, 0x19 ;  /* 0x0000001902367836 */ /* 0x000fe20000000000 */
[C---:B------:R-:W-:Y:S01]  /*0970*/  LOP3.LUT R141, R0.reuse, 0x52, RZ, 0xfc, !PT ;  /* 0x00000052008d7812 */ /* 0x040fe200078efcff */
[--C-:B-1----:R-:W-:Y:S01]  /*0980*/  IMAD.MOV R11, RZ, RZ, -R7.reuse ;  /* 0x000000ffff0b7224 */ /* 0x102fe200078e0a07 */
[----:B------:R-:W-:Y:S01]  /*0990*/  IABS R49, R52 ;  /* 0x0000003400317213 */ /* 0x000fe20000000000 */
[----:B--2---:R-:W-:Y:S01]  /*09a0*/  IMAD.MOV.U32 R8, RZ, RZ, RZ ;  /* 0x000000ffff087224 */ /* 0x004fe200078e00ff */
[----:B------:R-:W-:Y:S01]  /*09b0*/  IABS R51, R54 ;  /* 0x0000003600337213 */ /* 0x000fe20000000000 */
[----:B------:R-:W-:Y:S01]  /*09c0*/  IMAD R11, R11, R10, RZ ;  /* 0x0000000a0b0b7224 */ /* 0x000fe200078e02ff */
[----:B------:R-:W-:Y:S01]  /*09d0*/  LOP3.LUT R146, R0, 0x5c, RZ, 0xfc, !PT ;  /* 0x0000005c00927812 */ /* 0x000fe200078efcff */
[----:B------:R-:W-:Y:S01]  /*09e0*/  VIADD R56, R2, 0x7 ;  /* 0x0000000702387836 */ /* 0x000fe20000000000 */
[----:B------:R-:W-:Y:S01]  /*09f0*/  USGXT.U32 UR8, UR8, 0xe ;  /* 0x0000000e0808789a */ /* 0x000fe20008000000 */
[----:B------:R-:W-:Y:S01]  /*0a00*/  IMAD.HI.U32 R7, R7, R11, R6 ;  /* 0x0000000b07077227 */ /* 0x000fe200078e0006 */
[----:B------:R-:W-:Y:S01]  /*0a10*/  IABS R11, R12 ;  /* 0x0000000c000b7213 */ /* 0x000fe20000000000 */
[----:B------:R-:W-:Y:S01]  /*0a20*/  ULDC UR40, c[0x0][0x238] ;  /* 0x00008e0000287ab9 */ /* 0x000fe20000000800 */
[----:B------:R-:W-:Y:S01]  /*0a30*/  IABS R85, R56 ;  /* 0x0000003800557213 */ /* 0x000fe20000000000 */
[----:B---3--:R-:W-:Y:S01]  /*0a40*/  IMAD.MOV R5, RZ, RZ, -R9 ;  /* 0x000000ffff057224 */ /* 0x008fe200078e0a09 */
[C---:B------:R-:W-:Y:S01]  /*0a50*/  LOP3.LUT R135, R0.reuse, 0x4c, RZ, 0xfc, !PT ;  /* 0x0000004c00877812 */ /* 0x040fe200078efcff */
[----:B------:R-:W-:Y:S01]  /*0a60*/  IMAD.HI.U32 R7, R7, R3, RZ ;  /* 0x0000000307077227 */ /* 0x000fe200078e00ff */
[C---:B------:R-:W-:Y:S01]  /*0a70*/  LOP3.LUT R143, R0.reuse, 0x56, RZ, 0xfc, !PT ;  /* 0x00000056008f7812 */ /* 0x040fe200078efcff */
[----:B------:R-:W-:Y:S01]  /*0a80*/  ULDC UR9, c[0x0][0x23c] ;  /* 0x00008f0000097ab9 */ /* 0x000fe20000000800 */
[C---:B------:R-:W-:Y:S01]  /*0a90*/  LOP3.LUT R129, R0.reuse, 0x46, RZ, 0xfc, !PT ;  /* 0x0000004600817812 */ /* 0x040fe200078efcff */
[----:B------:R-:W-:Y:S01]  /*0aa0*/  IMAD.MOV R7, RZ, RZ, -R7 ;  /* 0x000000ffff077224 */ /* 0x000fe200078e0a07 */
[----:B------:R-:W-:Y:S01]  /*0ab0*/  LOP3.LUT R139, R0, 0x50, RZ, 0xfc, !PT ;  /* 0x00000050008b7812 */ /* 0x000fe200078efcff */
[----:B------:R-:W-:Y:S01]  /*0ac0*/  VIADD R6, R2, 0x3f ;  /* 0x0000003f02067836 */ /* 0x000fe20000000000 */
[----:B------:R-:W-:Y:S01]  /*0ad0*/  LOP3.LUT R127, R0, 0x42, RZ, 0xfc, !PT ;  /* 0x00000042007f7812 */ /* 0x000fe200078efcff */
[----:B------:R-:W-:Y:S01]  /*0ae0*/  IMAD R3, R10, R7, R3 ;  /* 0x000000070a037224 */ /* 0x000fe200078e0203 */
[----:B------:R-:W-:Y:S01]  /*0af0*/  LOP3.LUT R133, R0, 0x4a, RZ, 0xfc, !PT ;  /* 0x0000004a00857812 */ /* 0x000fe200078efcff */
[----:B------:R-:W-:Y:S01]  /*0b00*/  IMAD R5, R5, R4, RZ ;  /* 0x0000000405057224 */ /* 0x000fe200078e02ff */
[----:B------:R-:W-:Y:S01]  /*0b10*/  IABS R7, R6 ;  /* 0x0000000600077213 */ /* 0x000fe20000000000 */
[----:B------:R-:W-:Y:S01]  /*0b20*/  VIADD R58, R2, 0x6 ;  /* 0x00000006023a7836 */ /* 0x000fe20000000000 */
[----:B------:R-:W-:Y:S01]  /*0b30*/  ISETP.GT.U32.AND P0, PT, R10, R3, PT ;  /* 0x000000030a00720c */ /* 0x000fe20003f04070 */
[----:B------:R-:W-:Y:S01]  /*0b40*/  IMAD.HI.U32 R5, R9, R5, R8 ;  /* 0x0000000509057227 */ /* 0x000fe200078e0008 */
[----:B------:R-:W-:Y:S01]  /*0b50*/  ISETP.GE.AND P5, PT, R6, RZ, PT ;  /* 0x000000ff0600720c */ /* 0x000fe20003fa6270 */
[----:B------:R-:W-:Y:S01]  /*0b60*/  ULDC UR13, c[0x0][0x230] ;  /* 0x00008c00000d7ab9 */ /* 0x000fe20000000800 */
[----:B------:R-:W-:Y:S01]  /*0b70*/  IABS R87, R58 ;  /* 0x0000003a00577213 */ /* 0x000fe20000000000 */
[----:B------:R-:W-:Y:S01]  /*0b80*/  IMAD.MOV.U32 R9, RZ, RZ, R7 ;  /* 0x000000ffff097224 */ /* 0x000fe200078e0007 */
[C---:B------:R-:W-:Y:S01]  /*0b90*/  LOP3.LUT R125, R0.reuse, 0x3e, RZ, 0xfc, !PT ;  /* 0x0000003e007d7812 */ /* 0x040fe200078efcff */
[----:B------:R-:W-:Y:S01]  /*0ba0*/  IMAD.HI.U32 R8, R5, R11, RZ ;  /* 0x0000000b05087227 */ /* 0x000fe200078e00ff */
[----:B------:R-:W-:-:S02]  /*0bb0*/  LOP3.LUT R128, R0, 0x44, RZ, 0xfc, !PT ;  /* 0x0000004400807812 */ /* 0x000fc400078efcff */
[C---:B------:R-:W-:Y:S01]  /*0bc0*/  LOP3.LUT R122, R0.reuse, 0x38, RZ, 0xfc, !PT ;  /* 0x00000038007a7812 */ /* 0x040fe200078efcff */
[----:B------:R-:W-:Y:S01]  /*0bd0*/  IMAD.HI.U32 R7, R5, R9, RZ ;  /* 0x0000000905077227 */ /* 0x000fe200078e00ff */
[C---:B------:R-:W-:Y:S02]  /*0be0*/  LOP3.LUT R126, R0.reuse, 0x40, RZ, 0xfc, !PT ;  /* 0x00000040007e7812 */ /* 0x040fe400078efcff */
[C---:B------:R-:W-:Y:S01]  /*0bf0*/  LOP3.LUT R145, R0.reuse, 0x5a, RZ, 0xfc, !PT ;  /* 0x0000005a00917812 */ /* 0x040fe200078efcff */
[----:B------:R-:W-:Y:S01]  /*0c00*/  IMAD.MOV R7, RZ, RZ, -R7 ;  /* 0x000000ffff077224 */ /* 0x000fe200078e0a07 */
[C---:B------:R-:W-:Y:S01]  /*0c10*/  LOP3.LUT R121, R0.reuse, 0x36, RZ, 0xfc, !PT ;  /* 0x0000003600797812 */ /* 0x040fe200078efcff */
[----:B------:R-:W-:Y:S01]  /*0c20*/  @!P0 IMAD.IADD R3, R3, 0x1, -R10 ;  /* 0x0000000103038824 */ /* 0x000fe200078e0a0a */
[----:B------:R-:W-:Y:S01]  /*0c30*/  LOP3.LUT R123, R0, 0x3a, RZ, 0xfc, !PT ;  /* 0x0000003a007b7812 */ /* 0x000fe200078efcff */
[----:B------:R-:W-:Y:S01]  /*0c40*/  IMAD R7, R4, R7, R9 ;  /* 0x0000000704077224 */ /* 0x000fe200078e0209 */
[----:B------:R-:W-:Y:S01]  /*0c50*/  LOP3.LUT R142, R0, 0x54, RZ, 0xfc, !PT ;  /* 0x00000054008e7812 */ /* 0x000fe200078efcff */
[----:B------:R-:W-:Y:S01]  /*0c60*/  IMAD.MOV R8, RZ, RZ, -R8 ;  /* 0x000000ffff087224 */ /* 0x000fe200078e0a08 */
[----:B------:R-:W-:Y:S01]  /*0c70*/  ISETP.GT.U32.AND P0, PT, R10, R3, PT ;  /* 0x000000030a00720c */ /* 0x000fe20003f04070 */
[----:B------:R-:W-:Y:S01]  /*0c80*/  VIADD R6, R2, 0x3d ;  /* 0x0000003d02067836 */ /* 0x000fe20000000000 */
[C---:B------:R-:W-:Y:S01]  /*0c90*/  ISETP.GT.U32.AND P1, PT, R4.reuse, R7, PT ;  /* 0x000000070400720c */ /* 0x040fe20003f24070 */
[----:B------:R-:W-:Y:S01]  /*0ca0*/  IMAD R9, R4, R8, R11 ;  /* 0x0000000804097224 */ /* 0x000fe200078e020b */
[----:B------:R-:W-:Y:S01]  /*0cb0*/  LOP3.LUT R119, R0, 0x32, RZ, 0xfc, !PT ;  /* 0x0000003200777812 */ /* 0x000fe200078efcff */
[C---:B------:R-:W-:Y:S01]  /*0cc0*/  VIADD R62, R2.reuse, 0x4 ;  /* 0x00000004023e7836 */ /* 0x040fe20000000000 */
[----:B------:R-:W-:Y:S01]  /*0cd0*/  IABS R8, R6 ;  /* 0x0000000600087213 */ /* 0x000fe20000000000 */
[----:B------:R-:W-:Y:S01]  /*0ce0*/  VIADD R60, R2, 0x5 ;  /* 0x00000005023c7836 */ /* 0x000fe20000000000 */
[----:B------:R-:W-:Y:S01]  /*0cf0*/  ISETP.GT.U32.AND P6, PT, R4, R9, PT ;  /* 0x000000090400720c */ /* 0x000fe20003fc4070 */
[----:B------:R-:W-:Y:S01]  /*0d00*/  VIADD R64, R2, 0x1 ;  /* 0x0000000102407836 */ /* 0x000fe20000000000 */
[----:B------:R-:W-:Y:S01]  /*0d10*/  IABS R91, R62 ;  /* 0x0000003e005b7213 */ /* 0x000fe20000000000 */
[----:B------:R-:W-:Y:S01]  /*0d20*/  IMAD R78, R78, UR40, RZ ;  /* 0x000000284e4e7c24 */ /* 0x000fe2000f8e02ff */
[----:B------:R-:W-:Y:S01]  /*0d30*/  IABS R89, R60 ;  /* 0x0000003c00597213 */ /* 0x000fe20000000000 */
[----:B------:R-:W-:Y:S01]  /*0d40*/  @!P0 IMAD.IADD R3, R3, 0x1, -R10 ;  /* 0x0000000103038824 */ /* 0x000fe200078e0a0a */
[----:B------:R-:W-:Y:S01]  /*0d50*/  ISETP.GE.AND P0, PT, R6, RZ, PT ;  /* 0x000000ff0600720c */ /* 0x000fe20003f06270 */
[----:B------:R-:W-:Y:S01]  /*0d60*/  @!P1 IMAD.IADD R7, R7, 0x1, -R4 ;  /* 0x0000000107079824 */ /* 0x000fe200078e0a04 */
[----:B------:R-:W-:Y:S01]  /*0d70*/  IABS R97, R64 ;  /* 0x0000004000617213 */ /* 0x000fe20000000000 */
[----:B------:R-:W-:Y:S01]  /*0d80*/  IMAD.HI.U32 R6, R5, R8, RZ ;  /* 0x0000000805067227 */ /* 0x000fe200078e00ff */
[----:B------:R-:W-:-:S02]  /*0d90*/  LOP3.LUT R120, R0, 0x34, RZ, 0xfc, !PT ;  /* 0x0000003400787812 */ /* 0x000fc400078efcff */
[----:B------:R-:W-:Y:S01]  /*0da0*/  ISETP.GT.U32.AND P1, PT, R4, R7, PT ;  /* 0x000000070400720c */ /* 0x000fe20003f24070 */
[----:B------:R-:W-:Y:S01]  /*0db0*/  VIADD R10, R2, 0x3c ;  /* 0x0000003c020a7836 */ /* 0x000fe20000000000 */
[----:B------:R-:W-:Y:S01]  /*0dc0*/  IADD3 R11, -R6, RZ, RZ ;  /* 0x000000ff060b7210 */ /* 0x000fe20007ffe1ff */
[----:B------:R-:W-:Y:S01]  /*0dd0*/  @!P6 IMAD.IADD R9, R9, 0x1, -R4 ;  /* 0x000000010909e824 */ /* 0x000fe200078e0a04 */
[----:B------:R-:W-:Y:S01]  /*0de0*/  ISETP.GE.AND P6, PT, R14, RZ, PT ;  /* 0x000000ff0e00720c */ /* 0x000fe20003fc6270 */
[----:B------:R-:W-:Y:S01]  /*0df0*/  @!P2 IMAD.MOV R3, RZ, RZ, -R3 ;  /* 0x000000ffff03a224 */ /* 0x000fe200078e0a03 */
[----:B------:R-:W-:Y:S01]  /*0e00*/  IABS R12, R10 ;  /* 0x0000000a000c7213 */ /* 0x000fe20000000000 */
[----:B------:R-:W-:Y:S01]  /*0e10*/  IMAD R8, R4, R11, R8 ;  /* 0x0000000b04087224 */ /* 0x000fe200078e0208 */
[----:B------:R-:W-:Y:S01]  /*0e20*/  @!P3 LOP3.LUT R3, RZ, R44, RZ, 0x33, !PT ;  /* 0x0000002cff03b212 */ /* 0x000fe200078e33ff */
[----:B------:R-:W-:Y:S01]  /*0e30*/  VIADD R44, R2, 0x20 ;  /* 0x00000020022c7836 */ /* 0x000fe20000000000 */
[----:B------:R-:W-:Y:S01]  /*0e40*/  ISETP.GE.AND P2, PT, R10, RZ, PT ;  /* 0x000000ff0a00720c */ /* 0x000fe20003f46270 */
[----:B------:R-:W-:Y:S01]  /*0e50*/  IMAD.HI.U32 R6, R5, R12, RZ ;  /* 0x0000000c05067227 */ /* 0x000fe200078e00ff */
[----:B------:R-:W-:-:S02]  /*0e60*/  ISETP.GT.U32.AND P3, PT, R4, R9, PT ;  /* 0x000000090400720c */ /* 0x000fc40003f64070 */
[----:B------:R-:W-:Y:S01]  /*0e70*/  IABS R14, R18 ;  /* 0x00000012000e7213 */ /* 0x000fe20000000000 */
[----:B------:R-:W-:Y:S01]  /*0e80*/  @!P1 IMAD.IADD R7, R7, 0x1, -R4 ;  /* 0x0000000107079824 */ /* 0x000fe200078e0a04 */
[----:B------:R-:W-:Y:S01]  /*0e90*/  ISETP.GT.U32.AND P1, PT, R4, R8, PT ;  /* 0x000000080400720c */ /* 0x000fe20003f24070 */
[----:B------:R-:W-:Y:S01]  /*0ea0*/  IMAD.HI.U32 R10, R5, R13, RZ ;  /* 0x0000000d050a7227 */ /* 0x000fe200078e00ff */
[----:B------:R-:W-:Y:S02]  /*0eb0*/  IABS R40, R44 ;  /* 0x0000002c00287213 */ /* 0x000fe40000000000 */
[C---:B------:R-:W-:Y:S01]  /*0ec0*/  LOP3.LUT R137, R0.reuse, 0x4e, RZ, 0xfc, !PT ;  /* 0x0000004e00897812 */ /* 0x040fe200078efcff */
[----:B------:R-:W-:Y:S01]  /*0ed0*/  IMAD.MOV R11, RZ, RZ, -R6 ;  /* 0x000000ffff0b7224 */ /* 0x000fe200078e0a06 */
[C---:B------:R-:W-:Y:S01]  /*0ee0*/  LOP3.LUT R117, R0.reuse, 0x2e, RZ, 0xfc, !PT ;  /* 0x0000002e00757812 */ /* 0x040fe200078efcff */
[----:B------:R-:W-:Y:S01]  /*0ef0*/  IMAD.MOV.U32 R6, RZ, RZ, R7 ;  /* 0x000000ffff067224 */ /* 0x000fe200078e0007 */
[C---:B------:R-:W-:Y:S01]  /*0f00*/  LOP3.LUT R118, R0.reuse, 0x30, RZ, 0xfc, !PT ;  /* 0x0000003000767812 */ /* 0x040fe200078efcff */
[----:B------:R-:W-:Y:S01]  /*0f10*/  IMAD.MOV R10, RZ, RZ, -R10 ;  /* 0x000000ffff0a7224 */ /* 0x000fe200078e0a0a */
[----:B------:R-:W-:Y:S01]  /*0f20*/  LOP3.LUT R131, R0, 0x48, RZ, 0xfc, !PT ;  /* 0x0000004800837812 */ /* 0x000fe200078efcff */
[----:B------:R-:W-:Y:S01]  /*0f30*/  VIADD R7, R2, 0x3a ;  /* 0x0000003a02077836 */ /* 0x000fe20000000000 */
[----:B------:R-:W-:Y:S01]  /*0f40*/  LOP3.LUT R116, R0, 0x2c, RZ, 0xfc, !PT ;  /* 0x0000002c00747812 */ /* 0x000fe200078efcff */
[----:B------:R-:W-:Y:S01]  /*0f50*/  IMAD R11, R4, R11, R12 ;  /* 0x0000000b040b7224 */ /* 0x000fe200078e020c */
[----:B------:R-:W-:Y:S01]  /*0f60*/  LOP3.LUT R124, R0, 0x3c, RZ, 0xfc, !PT ;  /* 0x0000003c007c7812 */ /* 0x000fe200078efcff */
[----:B------:R-:W-:Y:S01]  /*0f70*/  @!P1 IMAD.IADD R8, R8, 0x1, -R4 ;  /* 0x0000000108089824 */ /* 0x000fe200078e0a04 */
[----:B------:R-:W-:Y:S01]  /*0f80*/  LOP3.LUT R113, R0, 0x26, RZ, 0xfc, !PT ;  /* 0x0000002600717812 */ /* 0x000fe200078efcff */
[C---:B------:R-:W-:Y:S01]  /*0f90*/  IMAD R10, R4.reuse, R10, R13 ;  /* 0x0000000a040a7224 */ /* 0x040fe200078e020d */
[----:B------:R-:W-:Y:S01]  /*0fa0*/  IABS R13, R7 ;  /* 0x00000007000d7213 */ /* 0x000fe20000000000 */
[----:B------:R-:W-:Y:S01]  /*0fb0*/  @!P5 IMAD.MOV R6, RZ, RZ, -R6 ;  /* 0x000000ffff06d224 */ /* 0x000fe200078e0a06 */
[C---:B------:R-:W-:Y:S01]  /*0fc0*/  ISETP.GT.U32.AND P5, PT, R4.reuse, R11, PT ;  /* 0x0000000b0400720c */ /* 0x040fe20003fa4070 */
[----:B------:R-:W-:Y:S01]  /*0fd0*/  @!P3 IMAD.IADD R9, R9, 0x1, -R4 ;  /* 0x000000010909b824 */ /* 0x000fe200078e0a04 */
[----:B------:R-:W-:Y:S01]  /*0fe0*/  ISETP.GT.U32.AND P1, PT, R4, R8, PT ;  /* 0x000000080400720c */ /* 0x000fe20003f24070 */
[----:B------:R-:W-:Y:S01]  /*0ff0*/  IMAD.HI.U32 R12, R5, R13, RZ ;  /* 0x0000000d050c7227 */ /* 0x000fe200078e00ff */
[----:B------:R-:W-:-:S02]  /*1000*/  ISETP.GE.AND P3, PT, R7, RZ, PT ;  /* 0x000000ff0700720c */ /* 0x000fc40003f66270 */
[----:B------:R-:W-:Y:S01]  /*1010*/  LOP3.LUT R114, R0, 0x28, RZ, 0xfc, !PT ;  /* 0x0000002800727812 */ /* 0x000fe200078efcff */
[----:B------:R-:W-:Y:S01]  /*1020*/  IMAD.MOV.U32 R7, RZ, RZ, R9 ;  /* 0x000000ffff077224 */ /* 0x000fe200078e0009 */
[----:B------:R-:W-:Y:S01]  /*1030*/  IADD3 R12, -R12, RZ, RZ ;  /* 0x000000ff0c0c7210 */ /* 0x000fe20007ffe1ff */
[----:B------:R-:W-:Y:S01]  /*1040*/  IMAD.HI.U32 R9, R5, R14, RZ ;  /* 0x0000000e05097227 */ /* 0x000fe200078e00ff */
[C---:B------:R-:W-:Y:S02]  /*1050*/  LOP3.LUT R115, R0.reuse, 0x2a, RZ, 0xfc, !PT ;  /* 0x0000002a00737812 */ /* 0x040fe400078efcff */
[C---:B------:R-:W-:Y:S01]  /*1060*/  LOP3.LUT R110, R0.reuse, 0x20, RZ, 0xfc, !PT ;  /* 0x00000020006e7812 */ /* 0x040fe200078efcff */
[----:B------:R-:W-:Y:S01]  /*1070*/  IMAD.MOV R15, RZ, RZ, -R9 ;  /* 0x000000ffff0f7224 */ /* 0x000fe200078e0a09 */
[----:B------:R-:W-:Y:S01]  /*1080*/  LOP3.LUT R111, R0, 0x22, RZ, 0xfc, !PT ;  /* 0x00000022006f7812 */ /* 0x000fe200078efcff */
[----:B------:R-:W-:Y:S01]  /*1090*/  IMAD R13, R4, R12, R13 ;  /* 0x0000000c040d7224 */ /* 0x000fe200078e020d */
[C---:B------:R-:W-:Y:S01]  /*10a0*/  LOP3.LUT R112, R0.reuse, 0x24, RZ, 0xfc, !PT ;  /* 0x0000002400707812 */ /* 0x040fe200078efcff */
[--C-:B------:R-:W-:Y:S01]  /*10b0*/  @!P5 IMAD.IADD R11, R11, 0x1, -R4.reuse ;  /* 0x000000010b0bd824 */ /* 0x100fe200078e0a04 */
[----:B------:R-:W-:Y:S01]  /*10c0*/  LOP3.LUT R107, R0, 0x1a, RZ, 0xfc, !PT ;  /* 0x0000001a006b7812 */ /* 0x000fe200078efcff */
[----:B------:R-:W-:Y:S01]  /*10d0*/  @!P1 IMAD.IADD R8, R8, 0x1, -R4 ;  /* 0x0000000108089824 */ /* 0x000fe200078e0a04 */
[----:B------:R-:W-:Y:S01]  /*10e0*/  ISETP.GE.AND P1, PT, R18, RZ, PT ;  /* 0x000000ff1200720c */ /* 0x000fe20003f26270 */
[C---:B------:R-:W-:Y:S01]  /*10f0*/  IMAD R12, R4.reuse, R15, R14 ;  /* 0x0000000f040c7224 */ /* 0x040fe200078e020e */
[C---:B------:R-:W-:Y:S01]  /*1100*/  ISETP.GT.U32.AND P5, PT, R4.reuse, R11, PT ;  /* 0x0000000b0400720c */ /* 0x040fe20003fa4070 */
[----:B------:R-:W-:Y:S01]  /*1110*/  @!P4 IMAD.MOV R7, RZ, RZ, -R7 ;  /* 0x000000ffff07c224 */ /* 0x000fe200078e0a07 */
[C---:B------:R-:W-:Y:S01]  /*1120*/  ISETP.GT.U32.AND P4, PT, R4.reuse, R10, PT ;  /* 0x0000000a0400720c */ /* 0x040fe20003f84070 */
[----:B------:R-:W-:Y:S01]  /*1130*/  @!P0 IMAD.MOV R8, RZ, RZ, -R8 ;  /* 0x000000ffff088224 */ /* 0x000fe200078e0a08 */
[----:B------:R-:W-:Y:S01]  /*1140*/  ISETP.GT.U32.AND P0, PT, R4, R12, PT ;  /* 0x0000000c0400720c */ /* 0x000fe20003f04070 */
[----:B------:R-:W-:Y:S01]  /*1150*/  IMAD.HI.U32 R14, R5, R17, RZ ;  /* 0x00000011050e7227 */ /* 0x000fe200078e00ff */
[----:B------:R-:W-:-:S02]  /*1160*/  IABS R18, R23 ;  /* 0x0000001700127213 */ /* 0x000fc40000000000 */
[C---:B------:R-:W-:Y:S01]  /*1170*/  LOP3.LUT R108, R0.reuse, 0x1c, RZ, 0xfc, !PT ;  /* 0x0000001c006c7812 */ /* 0x040fe200078efcff */
[----:B------:R-:W-:Y:S01]  /*1180*/  IMAD.MOV R14, RZ, RZ, -R14 ;  /* 0x000000ffff0e7224 */ /* 0x000fe200078e0a0e */
[C---:B------:R-:W-:Y:S01]  /*1190*/  LOP3.LUT R109, R0.reuse, 0x1e, RZ, 0xfc, !PT ;  /* 0x0000001e006d7812 */ /* 0x040fe200078efcff */
[----:B------:R-:W-:Y:S01]  /*11a0*/  IMAD.HI.U32 R9, R5, R16, RZ ;  /* 0x0000001005097227 */ /* 0x000fe200078e00ff */
[C---:B------:R-:W-:Y:S02]  /*11b0*/  LOP3.LUT R104, R0.reuse, 0x14, RZ, 0xfc, !PT ;  /* 0x0000001400687812 */ /* 0x040fe400078efcff */
[----:B------:R-:W-:Y:S01]  /*11c0*/  LOP3.LUT R105, R0, 0x16, RZ, 0xfc, !PT ;  /* 0x0000001600697812 */ /* 0x000fe200078efcff */
[--C-:B------:R-:W-:Y:S01]  /*11d0*/  @!P4 IMAD.IADD R10, R10, 0x1, -R4.reuse ;  /* 0x000000010a0ac824 */ /* 0x100fe200078e0a04 */
[----:B------:R-:W-:Y:S01]  /*11e0*/  LOP3.LUT R106, R0, 0x18, RZ, 0xfc, !PT ;  /* 0x00000018006a7812 */ /* 0x000fe200078efcff */
[----:B------:R-:W-:Y:S01]  /*11f0*/  IMAD R14, R4, R14, R17 ;  /* 0x0000000e040e7224 */ /* 0x000fe200078e0211 */
[----:B------:R-:W-:Y:S01]  /*1200*/  IABS R17, R22 ;  /* 0x0000001600117213 */ /* 0x000fe20000000000 */
[----:B------:R-:W-:Y:S01]  /*1210*/  @!P5 IMAD.IADD R11, R11, 0x1, -R4 ;  /* 0x000000010b0bd824 */ /* 0x000fe200078e0a04 */
[----:B------:R-:W-:Y:S01]  /*1220*/  @!P0 IADD3 R12, R12, -R4, RZ ;  /* 0x800000040c0c8210 */ /* 0x000fe20007ffe0ff */
[----:B------:R-:W-:Y:S01]  /*1230*/  IMAD.MOV R15, RZ, RZ, -R9 ;  /* 0x000000ffff0f7224 */ /* 0x000fe200078e0a09 */
[C---:B------:R-:W-:Y:S01]  /*1240*/  ISETP.GT.U32.AND P4, PT, R4.reuse, R10, PT ;  /* 0x0000000a0400720c */ /* 0x040fe20003f84070 */
[----:B------:R-:W-:Y:S01]  /*1250*/  IMAD.MOV.U32 R9, RZ, RZ, R11 ;  /* 0x000000ffff097224 */ /* 0x000fe200078e000b */
[C---:B------:R-:W-:Y:S01]  /*1260*/  ISETP.GT.U32.AND P0, PT, R4.reuse, R12, PT ;  /* 0x0000000c0400720c */ /* 0x040fe20003f04070 */
[----:B------:R-:W-:Y:S01]  /*1270*/  IMAD.HI.U32 R11, R5, R17, RZ ;  /* 0x00000011050b7227 */ /* 0x000fe200078e00ff */
[----:B------:R-:W-:-:S02]  /*1280*/  ISETP.GT.U32.AND P5, PT, R4, R13, PT ;  /* 0x0000000d0400720c */ /* 0x000fc40003fa4070 */
[C---:B------:R-:W-:Y:S01]  /*1290*/  LOP3.LUT R101, R0.reuse, 0xe, RZ, 0xfc, !PT ;  /* 0x0000000e00657812 */ /* 0x040fe200078efcff */
[----:B------:R-:W-:Y:S01]  /*12a0*/  IMAD.MOV R11, RZ, RZ, -R11 ;  /* 0x000000ffff0b7224 */ /* 0x000fe200078e0a0b */
[----:B------:R-:W-:Y:S01]  /*12b0*/  LOP3.LUT R102, R0, 0x10, RZ, 0xfc, !PT ;  /* 0x0000001000667812 */ /* 0x000fe200078efcff */
[----:B------:R-:W-:Y:S01]  /*12c0*/  IMAD R15, R4, R15, R16 ;  /* 0x0000000f040f7224 */ /* 0x000fe200078e0210 */
[----:B------:R-:W-:Y:S01]  /*12d0*/  LOP3.LUT R103, R0, 0x12, RZ, 0xfc, !PT ;  /* 0x0000001200677812 */ /* 0x000fe200078efcff */
[----:B------:R-:W-:Y:S01]  /*12e0*/  IMAD R17, R4, R11, R17 ;  /* 0x0000000b04117224 */ /* 0x000fe200078e0211 */
[----:B------:R-:W-:Y:S01]  /*12f0*/  LOP3.LUT R96, R0, 0x8, RZ, 0xfc, !PT ;  /* 0x0000000800607812 */ /* 0x000fe200078efcff */
[--C-:B------:R-:W-:Y:S01]  /*1300*/  @!P4 IMAD.IADD R10, R10, 0x1, -R4.reuse ;  /* 0x000000010a0ac824 */ /* 0x100fe200078e0a04 */
[----:B------:R-:W-:Y:S01]  /*1310*/  ISETP.GT.U32.AND P4, PT, R4, R15, PT ;  /* 0x0000000f0400720c */ /* 0x000fe20003f84070 */
[--C-:B------:R-:W-:Y:S01]  /*1320*/  @!P0 IMAD.IADD R12, R12, 0x1, -R4.reuse ;  /* 0x000000010c0c8824 */ /* 0x100fe200078e0a04 */
[----:B------:R-:W-:Y:S01]  /*1330*/  ISETP.GT.U32.AND P0, PT, R4, R17, PT ;  /* 0x000000110400720c */ /* 0x000fe20003f04070 */
[----:B------:R-:W-:Y:S01]  /*1340*/  @!P5 IMAD.IADD R13, R13, 0x1, -R4 ;  /* 0x000000010d0dd824 */ /* 0x000fe200078e0a04 */
[----:B------:R-:W-:Y:S01]  /*1350*/  LOP3.LUT R98, R0, 0xa, RZ, 0xfc, !PT ;  /* 0x0000000a00627812 */ /* 0x000fe200078efcff */
[----:B------:R-:W-:Y:S01]  /*1360*/  @!P6 IMAD.MOV R10, RZ, RZ, -R10 ;  /* 0x000000ffff0ae224 */ /* 0x000fe200078e0a0a */
[C---:B------:R-:W-:Y:S01]  /*1370*/  ISETP.GT.U32.AND P6, PT, R4.reuse, R14, PT ;  /* 0x0000000e0400720c */ /* 0x040fe20003fc4070 */
[----:B------:R-:W-:Y:S01]  /*1380*/  IMAD.HI.U32 R16, R5, R18, RZ ;  /* 0x0000001205107227 */ /* 0x000fe200078e00ff */
[----:B------:R-:W-:-:S02]  /*1390*/  ISETP.GT.U32.AND P5, PT, R4, R13, PT ;  /* 0x0000000d0400720c */ /* 0x000fc40003fa4070 */
[C---:B------:R-:W-:Y:S01]  /*13a0*/  LOP3.LUT R100, R0.reuse, 0xc, RZ, 0xfc, !PT ;  /* 0x0000000c00647812 */ /* 0x040fe200078efcff */
[----:B------:R-:W-:Y:S01]  /*13b0*/  @!P2 IMAD.MOV R9, RZ, RZ, -R9 ;  /* 0x000000ffff09a224 */ /* 0x000fe200078e0a09 */
[----:B------:R-:W-:Y:S01]  /*13c0*/  ISETP.GE.AND P2, PT, R19, RZ, PT ;  /* 0x000000ff1300720c */ /* 0x000fe20003f46270 */
[--C-:B------:R-:W-:Y:S01]  /*13d0*/  @!P4 IMAD.IADD R15, R15, 0x1, -R4.reuse ;  /* 0x000000010f0fc824 */ /* 0x100fe200078e0a04 */
[C---:B------:R-:W-:Y:S01]  /*13e0*/  LOP3.LUT R88, R0.reuse, 0x7a, RZ, 0xfc, !PT ;  /* 0x0000007a00587812 */ /* 0x040fe200078efcff */
[----:B------:R-:W-:Y:S01]  /*13f0*/  @!P0 IMAD.IADD R17, R17, 0x1, -R4 ;  /* 0x0000000111118824 */ /* 0x000fe200078e0a04 */
[----:B------:R-:W-:Y:S01]  /*1400*/  LOP3.LUT R252, R0, 0x68, RZ, 0xfc, !PT ;  /* 0x0000006800fc7812 */ /* 0x000fe200078efcff */
[----:B------:R-:W-:Y:S01]  /*1410*/  IMAD.MOV R19, RZ, RZ, -R16 ;  /* 0x000000ffff137224 */ /* 0x000fe200078e0a10 */
[----:B------:R-:W-:Y:S01]  /*1420*/  ISETP.GT.U32.AND P4, PT, R4, R15, PT ;  /* 0x0000000f0400720c */ /* 0x000fe20003f84070 */
[--C-:B------:R-:W-:Y:S01]  /*1430*/  @!P6 IMAD.IADD R14, R14, 0x1, -R4.reuse ;  /* 0x000000010e0ee824 */ /* 0x100fe200078e0a04 */
[----:B------:R-:W-:Y:S01]  /*1440*/  ISETP.GT.U32.AND P0, PT, R4, R17, PT ;  /* 0x000000110400720c */ /* 0x000fe20003f04070 */
[----:B------:R-:W-:Y:S01]  /*1450*/  @!P5 IMAD.IADD R13, R13, 0x1, -R4 ;  /* 0x000000010d0dd824 */ /* 0x000fe200078e0a04 */
[----:B------:R-:W-:Y:S01]  /*1460*/  ISETP.GE.AND P6, PT, R22, RZ, PT ;  /* 0x000000ff1600720c */ /* 0x000fe20003fc6270 */
[----:B------:R-:W-:Y:S01]  /*1470*/  IMAD R16, R4, R19, R18 ;  /* 0x0000001304107224 */ /* 0x000fe200078e0212 */
[----:B------:R-:W-:Y:S01]  /*1480*/  ISETP.GE.AND P5, PT, R21, RZ, PT ;  /* 0x000000ff1500720c */ /* 0x000fe20003fa6270 */
[----:B------:R-:W-:Y:S01]  /*1490*/  IMAD.MOV.U32 R11, RZ, RZ, R13 ;  /* 0x000000ffff0b7224 */ /* 0x000fe200078e000d */
[C---:B------:R-:W-:Y:S01]  /*14a0*/  LOP3.LUT R251, R0.reuse, 0x66, RZ, 0xfc, !PT ;  /* 0x0000006600fb7812 */ /* 0x040fe200078efcff */
[----:B------:R-:W-:Y:S01]  /*14b0*/  IMAD.HI.U32 R13, R5, R20, RZ ;  /* 0x00000014050d7227 */ /* 0x000fe200078e00ff */
[----:B------:R-:W-:-:S02]  /*14c0*/  LOP3.LUT R250, R0, 0x64, RZ, 0xfc, !PT ;  /* 0x0000006400fa7812 */ /* 0x000fc400078efcff */
[----:B------:R-:W-:Y:S01]  /*14d0*/  LOP3.LUT R249, R0, 0x62, RZ, 0xfc, !PT ;  /* 0x0000006200f97812 */ /* 0x000fe200078efcff */
[----:B------:R-:W-:Y:S01]  /*14e0*/  @!P3 IMAD.MOV R11, RZ, RZ, -R11 ;  /* 0x000000ffff0bb224 */ /* 0x000fe200078e0a0b */
[----:B------:R-:W-:Y:S01]  /*14f0*/  ISETP.GT.U32.AND P3, PT, R4, R14, PT ;  /* 0x0000000e0400720c */ /* 0x000fe20003f64070 */
[----:B------:R-:W-:Y:S01]  /*1500*/  IMAD.MOV R13, RZ, RZ, -R13 ;  /* 0x000000ffff0d7224 */ /* 0x000fe200078e0a0d */
[----:B------:R-:W-:Y:S01]  /*1510*/  LOP3.LUT R248, R0, 0x60, RZ, 0xfc, !PT ;  /* 0x0000006000f87812 */ /* 0x000fe200078efcff */
[--C-:B------:R-:W-:Y:S01]  /*1520*/  @!P4 IMAD.IADD R15, R15, 0x1, -R4.reuse ;  /* 0x000000010f0fc824 */ /* 0x100fe200078e0a04 */
[----:B------:R-:W-:Y:S01]  /*1530*/  ISETP.GE.AND P4, PT, R24, RZ, PT ;  /* 0x000000ff1800720c */ /* 0x000fe20003f86270 */
[----:B------:R-:W-:Y:S01]  /*1540*/  @!P0 IMAD.IADD R17, R17, 0x1, -R4 ;  /* 0x0000000111118824 */ /* 0x000fe200078e0a04 */
[----:B------:R-:W-:Y:S01]  /*1550*/  IABS R24, R27 ;  /* 0x0000001b00187213 */ /* 0x000fe20000000000 */
[----:B------:R-:W-:Y:S01]  /*1560*/  IMAD R19, R4, R13, R20 ;  /* 0x0000000d04137224 */ /* 0x000fe200078e0214 */
[C---:B------:R-:W-:Y:S01]  /*1570*/  LOP3.LUT R247, R0.reuse, 0x5e, RZ, 0xfc, !PT ;  /* 0x0000005e00f77812 */ /* 0x040fe200078efcff */
[----:B------:R-:W-:Y:S01]  /*1580*/  IMAD.MOV.U32 R13, RZ, RZ, R15 ;  /* 0x000000ffff0d7224 */ /* 0x000fe200078e000f */
[C---:B------:R-:W-:Y:S01]  /*1590*/  LOP3.LUT R90, R0.reuse, 0x2, RZ, 0xfc, !PT ;  /* 0x00000002005a7812 */ /* 0x040fe200078efcff */
[----:B------:R-:W-:Y:S01]  /*15a0*/  IMAD.MOV.U32 R15, RZ, RZ, R17 ;  /* 0x000000ffff0f7224 */ /* 0x000fe200078e0011 */
[----:B------:R-:W-:Y:S01]  /*15b0*/  LOP3.LUT R92, R0, 0x4, RZ, 0xfc, !PT ;  /* 0x00000004005c7812 */ /* 0x000fe200078efcff */
[----:B------:R-:W-:Y:S01]  /*15c0*/  VIADD R18, R2, 0x33 ;  /* 0x0000003302127836 */ /* 0x000fe20000000000 */
[----:B------:R-:W-:Y:S01]  /*15d0*/  @!P3 IADD3 R14, R14, -R4, RZ ;  /* 0x800000040e0eb210 */ /* 0x000fe20007ffe0ff */
[----:B------:R-:W-:Y:S01]  /*15e0*/  @!P6 IMAD.MOV R15, RZ, RZ, -R15 ;  /* 0x000000ffff0fe224 */ /* 0x000fe200078e0a0f */
[----:B------:R-:W-:Y:S01]  /*15f0*/  ISETP.GT.U32.AND P6, PT, R4, R19, PT ;  /* 0x000000130400720c */ /* 0x000fe20003fc4070 */
[----:B------:R-:W-:Y:S01]  /*1600*/  @!P2 IMAD.MOV R13, RZ, RZ, -R13 ;  /* 0x000000ffff0da224 */ /* 0x000fe200078e0a0d */
[----:B------:R-:W-:Y:S01]  /*1610*/  ISETP.GE.AND P2, PT, R18, RZ, PT ;  /* 0x000000ff1200720c */ /* 0x000fe20003f46270 */
[----:B------:R-:W-:Y:S01]  /*1620*/  VIADD R20, R2, 0x32 ;  /* 0x0000003202147836 */ /* 0x000fe20000000000 */
[----:B------:R-:W-:Y:S01]  /*1630*/  IABS R18, R18 ;  /* 0x0000001200127213 */ /* 0x000fe20000000000 */
[----:B------:R-:W-:Y:S01]  /*1640*/  @!P5 IMAD.MOV R14, RZ, RZ, -R14 ;  /* 0x000000ffff0ed224 */ /* 0x000fe200078e0a0e */
[----:B------:R-:W-:Y:S01]  /*1650*/  ISETP.GT.U32.AND P3, PT, R4, R16, PT ;  /* 0x000000100400720c */ /* 0x000fe20003f64070 */
[----:B------:R-:W-:Y:S01]  /*1660*/  VIADD R21, R2, 0x31 ;  /* 0x0000003102157836 */ /* 0x000fe20000000000 */
[----:B------:R-:W-:Y:S01]  /*1670*/  ISETP.GE.AND P5, PT, R20, RZ, PT ;  /* 0x000000ff1400720c */ /* 0x000fe20003fa6270 */
[----:B------:R-:W-:Y:S01]  /*1680*/  IMAD.HI.U32 R17, R5, R18, RZ ;  /* 0x0000001205117227 */ /* 0x000fe200078e00ff */
[----:B------:R-:W-:-:S02]  /*1690*/  IABS R20, R20 ;  /* 0x0000001400147213 */ /* 0x000fc40000000000 */
[----:B------:R-:W-:Y:S01]  /*16a0*/  ISETP.GE.AND P0, PT, R21, RZ, PT ;  /* 0x000000ff1500720c */ /* 0x000fe20003f06270 */
[----:B------:R-:W-:Y:S01]  /*16b0*/  @!P1 IMAD.MOV R12, RZ, RZ, -R12 ;  /* 0x000000ffff0c9224 */ /* 0x000fe200078e0a0c */
[----:B------:R-:W-:Y:S01]  /*16c0*/  ISETP.GE.AND P1, PT, R23, RZ, PT ;  /* 0x000000ff1700720c */ /* 0x000fe20003f26270 */
[----:B------:R-:W-:Y:S01]  /*16d0*/  IMAD.MOV R17, RZ, RZ, -R17 ;  /* 0x000000ffff117224 */ /* 0x000fe200078e0a11 */
[----:B------:R-:W-:Y:S01]  /*16e0*/  IABS R23, R21 ;  /* 0x0000001500177213 */ /* 0x000fe20000000000 */
[----:B------:R-:W-:Y:S01]  /*16f0*/  @!P6 IMAD.IADD R19, R19, 0x1, -R4 ;  /* 0x000000011313e824 */ /* 0x000fe200078e0a04 */
[----:B------:R-:W-:Y:S01]  /*1700*/  LOP3.LUT R94, R0, 0x6, RZ, 0xfc, !PT ;  /* 0x00000006005e7812 */ /* 0x000fe200078efcff */
[----:B------:R-:W-:Y:S02]  /*1710*/  IMAD.MOV.U32 R21, RZ, RZ, R20 ;  /* 0x000000ffff157224 */ /* 0x000fe400078e0014 */
[C---:B------:R-:W-:Y:S01]  /*1720*/  IMAD R18, R4.reuse, R17, R18 ;  /* 0x0000001104127224 */ /* 0x040fe200078e0212 */
[----:B------:R-:W-:Y:S01]  /*1730*/  ISETP.GT.U32.AND P6, PT, R4, R19, PT ;  /* 0x000000130400720c */ /* 0x000fe20003fc4070 */
[----:B------:R-:W-:-:S04]  /*1740*/  IMAD.HI.U32 R17, R5, R21, RZ ;  /* 0x0000001505117227 */ /* 0x000fc800078e00ff */
[----:B------:R-:W-:Y:S02]  /*1750*/  IMAD.MOV R22, RZ, RZ, -R17 ;  /* 0x000000ffff167224 */ /* 0x000fe400078e0a11 */
[----:B------:R-:W-:-:S04]  /*1760*/  IMAD.HI.U32 R20, R5, R23, RZ ;  /* 0x0000001705147227 */ /* 0x000fc800078e00ff */
[----:B------:R-:W-:Y:S01]  /*1770*/  IMAD.HI.U32 R17, R5, R24, RZ ;  /* 0x0000001805117227 */ /* 0x000fe200078e00ff */
[----:B------:R-:W-:-:S03]  /*1780*/  IADD3 R20, -R20, RZ, RZ ;  /* 0x000000ff14147210 */ /* 0x000fc60007ffe1ff */
[----:B------:R-:W-:Y:S02]  /*1790*/  @!P3 IMAD.IADD R16, R16, 0x1, -R4 ;  /* 0x000000011010b824 */ /* 0x000fe400078e0a04 */
[C---:B------:R-:W-:Y:S01]  /*17a0*/  IMAD R21, R4.reuse, R22, R21 ;  /* 0x0000001604157224 */ /* 0x040fe200078e0215 */
[----:B------:R-:W-:Y:S01]  /*17b0*/  IABS R22, R30 ;  /* 0x0000001e00167213 */ /* 0x000fe20000000000 */
[----:B------:R-:W-:Y:S01]  /*17c0*/  IMAD.MOV R25, RZ, RZ, -R17 ;  /* 0x000000ffff197224 */ /* 0x000fe200078e0a11 */
[----:B------:R-:W-:Y:S01]  /*17d0*/  ISETP.GT.U32.AND P3, PT, R4, R16, PT ;  /* 0x000000100400720c */ /* 0x000fe20003f64070 */
[----:B------:R-:W-:-:S04]  /*17e0*/  IMAD.HI.U32 R17, R5, R26, RZ ;  /* 0x0000001a05117227 */ /* 0x000fc800078e00ff */
[----:B------:R-:W-:Y:S01]  /*17f0*/  @!P6 IMAD.IADD R19, R19, 0x1, -R4 ;  /* 0x000000011313e824 */ /* 0x000fe200078e0a04 */
[C---:B------:R-:W-:Y:S01]  /*1800*/  ISETP.GT.U32.AND P6, PT, R4.reuse, R21, PT ;  /* 0x000000150400720c */ /* 0x040fe20003fc4070 */
[----:B------:R-:W-:Y:S02]  /*1810*/  IMAD.MOV R17, RZ, RZ, -R17 ;  /* 0x000000ffff117224 */ /* 0x000fe400078e0a11 */
[C---:B------:R-:W-:Y:S02]  /*1820*/  IMAD R20, R4.reuse, R20, R23 ;  /* 0x0000001404147224 */ /* 0x040fe400078e0217 */
[C---:B------:R-:W-:Y:S02]  /*1830*/  IMAD R23, R4.reuse, R25, R24 ;  /* 0x0000001904177224 */ /* 0x040fe400078e0218 */
[----:B------:R-:W-:Y:S02]  /*1840*/  IMAD.MOV.U32 R25, RZ, RZ, R22 ;  /* 0x000000ffff197224 */ /* 0x000fe400078e0016 */
[----:B------:R-:W-:-:S02]  /*1850*/  IMAD R22, R4, R17, R26 ;  /* 0x0000001104167224 */ /* 0x000fc400078e021a */
[----:B------:R-:W-:Y:S01]  /*1860*/  IMAD.MOV.U32 R17, RZ, RZ, R19 ;  /* 0x000000ffff117224 */ /* 0x000fe200078e0013 */
[----:B------:R-:W-:Y:S01]  /*1870*/  IABS R19, R31 ;  /* 0x0000001f00137213 */ /* 0x000fe20000000000 */
[--C-:B------:R-:W-:Y:S01]  /*1880*/  @!P3 IMAD.IADD R16, R16, 0x1, -R4.reuse ;  /* 0x000000011010b824 */ /* 0x100fe200078e0a04 */
[C---:B------:R-:W-:Y:S01]  /*1890*/  ISETP.GT.U32.AND P3, PT, R4.reuse, R18, PT ;  /* 0x000000120400720c */ /* 0x040fe20003f64070 */
[----:B------:R-:W-:Y:S01]  /*18a0*/  @!P4 IMAD.MOV R17, RZ, RZ, -R17 ;  /* 0x000000ffff11c224 */ /* 0x000fe200078e0a11 */
[C---:B------:R-:W-:Y:S01]  /*18b0*/  ISETP.GT.U32.AND P4, PT, R4.reuse, R23, PT ;  /* 0x000000170400720c */ /* 0x040fe20003f84070 */
[----:B------:R-:W-:Y:S01]  /*18c0*/  @!P6 IMAD.IADD R21, R21, 0x1, -R4 ;  /* 0x000000011515e824 */ /* 0x000fe200078e0a04 */
[----:B------:R-:W-:Y:S01]  /*18d0*/  ISETP.GT.U32.AND P6, PT, R4, R22, PT ;  /* 0x000000160400720c */ /* 0x000fe20003fc4070 */
[----:B------:R-:W-:-:S04]  /*18e0*/  IMAD.HI.U32 R24, R5, R25, RZ ;  /* 0x0000001905187227 */ /* 0x000fc800078e00ff */
[----:B------:R-:W-:Y:S01]  /*18f0*/  @!P1 IMAD.MOV R16, RZ, RZ, -R16 ;  /* 0x000000ffff109224 */ /* 0x000fe200078e0a10 */
[----:B------:R-:W-:Y:S01]  /*1900*/  ISETP.GT.U32.AND P1, PT, R4, R20, PT ;  /* 0x000000140400720c */ /* 0x000fe20003f24070 */
[----:B------:R-:W-:Y:S02]  /*1910*/  IMAD.MOV R24, RZ, RZ, -R24 ;  /* 0x000000ffff187224 */ /* 0x000fe400078e0a18 */
[--C-:B------:R-:W-:Y:S02]  /*1920*/  @!P3 IMAD.IADD R18, R18, 0x1, -R4.reuse ;  /* 0x000000011212b824 */ /* 0x100fe400078e0a04 */
[C---:B------:R-:W-:Y:S01]  /*1930*/  IMAD R25, R4.reuse, R24, R25 ;  /* 0x0000001804197224 */ /* 0x040fe200078e0219 */
[----:B------:R-:W-:Y:S01]  /*1940*/  MOV R24, R19 ;  /* 0x0000001300187202 */ /* 0x000fe20000000f00 */
[--C-:B------:R-:W-:Y:S01]  /*1950*/  @!P4 IMAD.IADD R23, R23, 0x1, -R4.reuse ;  /* 0x000000011717c824 */ /* 0x100fe200078e0a04 */
[----:B------:R-:W-:Y:S01]  /*1960*/  ISETP.GT.U32.AND P3, PT, R4, R18, PT ;  /* 0x000000120400720c */ /* 0x000fe20003f64070 */
[----:B------:R-:W-:-:S02]  /*1970*/  @!P6 IMAD.IADD R22, R22, 0x1, -R4 ;  /* 0x000000011616e824 */ /* 0x000fc400078e0a04 */
[----:B------:R-:W-:Y:S01]  /*1980*/  IMAD.HI.U32 R19, R5, R24, RZ ;  /* 0x0000001805137227 */ /* 0x000fe200078e00ff */
[----:B------:R-:W-:-:S03]  /*1990*/  ISETP.GT.U32.AND P6, PT, R4, R23, PT ;  /* 0x000000170400720c */ /* 0x000fc60003fc4070 */
[----:B------:R-:W-:Y:S01]  /*19a0*/  @!P1 IMAD.IADD R20, R20, 0x1, -R4 ;  /* 0x0000000114149824 */ /* 0x000fe200078e0a04 */
[C---:B------:R-:W-:Y:S01]  /*19b0*/  ISETP.GT.U32.AND P1, PT, R4.reuse, R21, PT ;  /* 0x000000150400720c */ /* 0x040fe20003f24070 */
[----:B------:R-:W-:Y:S02]  /*19c0*/  IMAD.MOV R19, RZ, RZ, -R19 ;  /* 0x000000ffff137224 */ /* 0x000fe400078e0a13 */
[----:B------:R-:W-:Y:S01]  /*19d0*/  IMAD.HI.U32 R26, R5, R28, RZ ;  /* 0x0000001c051a7227 */ /* 0x000fe200078e00ff */
[----:B------:R-:W-:-:S03]  /*19e0*/  ISETP.GT.U32.AND P4, PT, R4, R20, PT ;  /* 0x000000140400720c */ /* 0x000fc60003f84070 */
[----:B------:R-:W-:Y:S02]  /*19f0*/  IMAD R24, R4, R19, R24 ;  /* 0x0000001304187224 */ /* 0x000fe400078e0218 */
[--C-:B------:R-:W-:Y:S02]  /*1a00*/  @!P6 IMAD.IADD R23, R23, 0x1, -R4.reuse ;  /* 0x000000011717e824 */ /* 0x100fe400078e0a04 */
[--C-:B------:R-:W-:Y:S01]  /*1a10*/  @!P3 IMAD.IADD R18, R18, 0x1, -R4.reuse ;  /* 0x000000011212b824 */ /* 0x100fe200078e0a04 */
[C---:B------:R-:W-:Y:S01]  /*1a20*/  ISETP.GT.U32.AND P6, PT, R4.reuse, R24, PT ;  /* 0x000000180400720c */ /* 0x040fe20003fc4070 */
[----:B------:R-:W-:Y:S01]  /*1a30*/  @!P1 IMAD.IADD R21, R21, 0x1, -R4 ;  /* 0x0000000115159824 */ /* 0x000fe200078e0a04 */
[C---:B------:R-:W-:Y:S01]  /*1a40*/  ISETP.GT.U32.AND P1, PT, R4.reuse, R25, PT ;  /* 0x000000190400720c */ /* 0x040fe20003f24070 */
[----:B------:R-:W-:Y:S01]  /*1a50*/  @!P2 IMAD.MOV R18, RZ, RZ, -R18 ;  /* 0x000000ffff12a224 */ /* 0x000fe200078e0a12 */
[----:B------:R-:W-:Y:S01]  /*1a60*/  ISETP.GT.U32.AND P2, PT, R4, R22, PT ;  /* 0x000000160400720c */ /* 0x000fe20003f44070 */
[----:B------:R-:W-:Y:S01]  /*1a70*/  @!P4 IMAD.IADD R20, R20, 0x1, -R4 ;  /* 0x000000011414c824 */ /* 0x000fe200078e0a04 */
[----:B------:R-:W-:Y:S01]  /*1a80*/  ISETP.GE.AND P3, PT, R27, RZ, PT ;  /* 0x000000ff1b00720c */ /* 0x000fe20003f66270 */
[----:B------:R-:W-:Y:S01]  /*1a90*/  IMAD R3, R3, UR4, RZ ;  /* 0x0000000403037c24 */ /* 0x000fe2000f8e02ff */
[----:B------:R-:W-:Y:S01]  /*1aa0*/  IABS R27, R32 ;  /* 0x00000020001b7213 */ /* 0x000fe20000000000 */
[----:B------:R-:W-:Y:S01]  /*1ab0*/  @!P0 IMAD.MOV R20, RZ, RZ, -R20 ;  /* 0x000000ffff148224 */ /* 0x000fe200078e0a14 */
[----:B------:R-:W-:Y:S01]  /*1ac0*/  ISETP.GE.AND P4, PT, R29, RZ, PT ;  /* 0x000000ff1d00720c */ /* 0x000fe20003f86270 */
[----:B------:R-:W-:Y:S01]  /*1ad0*/  IMAD.MOV R29, RZ, RZ, -R26 ;  /* 0x000000ffff1d7224 */ /* 0x000fe200078e0a1a */
[----:B------:R-:W-:Y:S01]  /*1ae0*/  UMOV UR4, URZ ;  /* 0x0000003f00047c82 */ /* 0x000fe20008000000 */
[----:B------:R-:W-:Y:S01]  /*1af0*/  @!P6 IADD3 R24, R24, -R4, RZ ;  /* 0x800000041818e210 */ /* 0x000fe20007ffe0ff */
[----:B------:R-:W-:-:S03]  /*1b00*/  IMAD.HI.U32 R19, R5, R27, RZ ;  /* 0x0000001b05137227 */ /* 0x000fc600078e00ff */
[----:B------:R-:W-:Y:S01]  /*1b10*/  ISETP.GT.U32.AND P0, PT, R4, R24, PT ;  /* 0x000000180400720c */ /* 0x000fe20003f04070 */
[----:B------:R-:W-:Y:S02]  /*1b20*/  IMAD.MOV R19, RZ, RZ, -R19 ;  /* 0x000000ffff137224 */ /* 0x000fe400078e0a13 */
[--C-:B------:R-:W-:Y:S01]  /*1b30*/  @!P1 IMAD.IADD R25, R25, 0x1, -R4.reuse ;  /* 0x0000000119199824 */ /* 0x100fe200078e0a04 */
[----:B------:R-:W-:Y:S01]  /*1b40*/  ISETP.GE.AND P1, PT, R31, RZ, PT ;  /* 0x000000ff1f00720c */ /* 0x000fe20003f26270 */
[----:B------:R-:W-:Y:S01]  /*1b50*/  @!P2 IMAD.IADD R22, R22, 0x1, -R4 ;  /* 0x000000011616a824 */ /* 0x000fe200078e0a04 */
[----:B------:R-:W-:Y:S01]  /*1b60*/  ISETP.GE.AND P2, PT, R30, RZ, PT ;  /* 0x000000ff1e00720c */ /* 0x000fe20003f46270 */
[----:B------:R-:W-:Y:S01]  /*1b70*/  VIADD R31, R2, 0x2a ;  /* 0x0000002a021f7836 */ /* 0x000fe20000000000 */
[----:B------:R-:W-:Y:S01]  /*1b80*/  IABS R30, R34 ;  /* 0x00000022001e7213 */ /* 0x000fe20000000000 */
[C---:B------:R-:W-:Y:S01]  /*1b90*/  IMAD R27, R4.reuse, R19, R27 ;  /* 0x00000013041b7224 */ /* 0x040fe200078e021b */
[----:B------:R-:W-:Y:S01]  /*1ba0*/  ISETP.GT.U32.AND P6, PT, R4, R25, PT ;  /* 0x000000190400720c */ /* 0x000fe20003fc4070 */
[----:B------:R-:W-:-:S02]  /*1bb0*/  IMAD.MOV.U32 R19, RZ, RZ, R21 ;  /* 0x000000ffff137224 */ /* 0x000fc400078e0015 */
[C---:B------:R-:W-:Y:S01]  /*1bc0*/  IMAD R26, R4.reuse, R29, R28 ;  /* 0x0000001d041a7224 */ /* 0x040fe200078e021c */
[----:B------:R-:W-:Y:S01]  /*1bd0*/  IABS R29, R31 ;  /* 0x0000001f001d7213 */ /* 0x000fe20000000000 */
[----:B------:R-:W-:Y:S01]  /*1be0*/  @!P5 IMAD.MOV R19, RZ, RZ, -R19 ;  /* 0x000000ffff13d224 */ /* 0x000fe200078e0a13 */
[----:B------:R-:W-:Y:S01]  /*1bf0*/  ISETP.GT.U32.AND P5, PT, R4, R27, PT ;  /* 0x0000001b0400720c */ /* 0x000fe20003fa4070 */
[----:B------:R-:W-:-:S04]  /*1c00*/  IMAD.HI.U32 R28, R5, R30, RZ ;  /* 0x0000001e051c7227 */ /* 0x000fc800078e00ff */
[----:B------:R-:W-:Y:S01]  /*1c10*/  @!P4 IMAD.MOV R22, RZ, RZ, -R22 ;  /* 0x000000ffff16c224 */ /* 0x000fe200078e0a16 */
[----:B------:R-:W-:Y:S01]  /*1c20*/  ISETP.GT.U32.AND P4, PT, R4, R26, PT ;  /* 0x0000001a0400720c */ /* 0x000fe20003f84070 */
[----:B------:R-:W-:Y:S01]  /*1c30*/  @!P0 IMAD.IADD R24, R24, 0x1, -R4 ;  /* 0x0000000118188824 */ /* 0x000fe200078e0a04 */
[----:B------:R-:W-:Y:S01]  /*1c40*/  ISETP.GE.AND P0, PT, R31, RZ, PT ;  /* 0x000000ff1f00720c */ /* 0x000fe20003f06270 */
[----:B------:R-:W-:Y:S02]  /*1c50*/  IMAD.MOV.U32 R21, RZ, RZ, R23 ;  /* 0x000000ffff157224 */ /* 0x000fe400078e0017 */
[----:B------:R-:W-:-:S04]  /*1c60*/  IMAD.HI.U32 R23, R5, R29, RZ ;  /* 0x0000001d05177227 */ /* 0x000fc800078e00ff */
[----:B------:R-:W-:Y:S02]  /*1c70*/  IMAD.MOV R31, RZ, RZ, -R28 ;  /* 0x000000ffff1f7224 */ /* 0x000fe400078e0a1c */
[----:B------:R-:W-:Y:S02]  /*1c80*/  IMAD.MOV R23, RZ, RZ, -R23 ;  /* 0x000000ffff177224 */ /* 0x000fe400078e0a17 */
[C---:B------:R-:W-:Y:S02]  /*1c90*/  IMAD R28, R4.reuse, R31, R30 ;  /* 0x0000001f041c7224 */ /* 0x040fe400078e021e */
[----:B------:R-:W-:Y:S01]  /*1ca0*/  @!P6 IMAD.IADD R25, R25, 0x1, -R4 ;  /* 0x000000011919e824 */ /* 0x000fe200078e0a04 */
[----:B------:R-:W-:Y:S01]  /*1cb0*/  ISETP.GE.AND P6, PT, R33, RZ, PT ;  /* 0x000000ff2100720c */ /* 0x000fe20003fc6270 */
[C---:B------:R-:W-:Y:S02]  /*1cc0*/  IMAD R29, R4.reuse, R23, R29 ;  /* 0x00000017041d7224 */ /* 0x040fe400078e021d */
[----:B------:R-:W-:Y:S01]  /*1cd0*/  @!P1 IMAD.MOV R24, RZ, RZ, -R24 ;  /* 0x000000ffff189224 */ /* 0x000fe200078e0a18 */
[----:B------:R-:W-:Y:S01]  /*1ce0*/  ISETP.GT.U32.AND P1, PT, R4, R28, PT ;  /* 0x0000001c0400720c */ /* 0x000fe20003f24070 */
[----:B------:R-:W-:-:S02]  /*1cf0*/  VIADD R33, R2, 0x28 ;  /* 0x0000002802217836 */ /* 0x000fc40000000000 */
[----:B------:R-:W-:Y:S02]  /*1d00*/  IMAD.MOV.U32 R23, RZ, RZ, R25 ;  /* 0x000000ffff177224 */ /* 0x000fe400078e0019 */
[--C-:B------:R-:W-:Y:S02]  /*1d10*/  @!P5 IMAD.IADD R27, R27, 0x1, -R4.reuse ;  /* 0x000000011b1bd824 */ /* 0x100fe400078e0a04 */
[----:B------:R-:W-:Y:S01]  /*1d20*/  @!P3 IMAD.MOV R21, RZ, RZ, -R21 ;  /* 0x000000ffff15b224 */ /* 0x000fe200078e0a15 */
[----:B------:R-:W-:Y:S01]  /*1d30*/  ISETP.GE.AND P3, PT, R32, RZ, PT ;  /* 0x000000ff2000720c */ /* 0x000fe20003f66270 */
[--C-:B------:R-:W-:Y:S01]  /*1d40*/  @!P4 IMAD.IADD R26, R26, 0x1, -R4.reuse ;  /* 0x000000011a1ac824 */ /* 0x100fe200078e0a04 */
[----:B------:R-:W-:Y:S01]  /*1d50*/  IABS R32, R33 ;  /* 0x0000002100207213 */ /* 0x000fe20000000000 */
[----:B------:R-:W-:Y:S01]  /*1d60*/  @!P2 IMAD.MOV R23, RZ, RZ, -R23 ;  /* 0x000000ffff17a224 */ /* 0x000fe200078e0a17 */
[----:B------:R-:W-:Y:S01]  /*1d70*/  ISETP.GT.U32.AND P2, PT, R4, R29, PT ;  /* 0x0000001d0400720c */ /* 0x000fe20003f44070 */
[----:B------:R-:W-:Y:S01]  /*1d80*/  @!P1 IMAD.IADD R28, R28, 0x1, -R4 ;  /* 0x000000011c1c9824 */ /* 0x000fe200078e0a04 */
[C---:B------:R-:W-:Y:S01]  /*1d90*/  ISETP.GT.U32.AND P5, PT, R4.reuse, R27, PT ;  /* 0x0000001b0400720c */ /* 0x040fe20003fa4070 */
[----:B------:R-:W-:Y:S01]  /*1da0*/  IMAD.MOV.U32 R31, RZ, RZ, R32 ;  /* 0x000000ffff1f7224 */ /* 0x000fe200078e0020 */
[----:B------:R-:W-:Y:S01]  /*1db0*/  ISETP.GT.U32.AND P4, PT, R4, R26, PT ;  /* 0x0000001a0400720c */ /* 0x000fe20003f84070 */
[----:B------:R-:W-:Y:S01]  /*1dc0*/  IMAD R78, R146, UR40, RZ ;  /* 0x00000028924e7c24 */ /* 0x000fe2000f8e02ff */
[----:B------:R-:W-:Y:S01]  /*1dd0*/  IABS R32, R35 ;  /* 0x0000002300207213 */ /* 0x000fe20000000000 */
[----:B------:R-:W-:Y:S01]  /*1de0*/  IMAD.HI.U32 R25, R5, R31, RZ ;  /* 0x0000001f05197227 */ /* 0x000fe200078e00ff */
[----:B------:R-:W-:-:S03]  /*1df0*/  ISETP.GT.U32.AND P1, PT, R4, R28, PT ;  /* 0x0000001c0400720c */ /* 0x000fc60003f24070 */
[----:B------:R-:W-:Y:S02]  /*1e00*/  IMAD.MOV R25, RZ, RZ, -R25 ;  /* 0x000000ffff197224 */ /* 0x000fe400078e0a19 */
[--C-:B------:R-:W-:Y:S02]  /*1e10*/  @!P2 IMAD.IADD R29, R29, 0x1, -R4.reuse ;  /* 0x000000011d1da824 */ /* 0x100fe400078e0a04 */
[--C-:B------:R-:W-:Y:S01]  /*1e20*/  @!P5 IMAD.IADD R27, R27, 0x1, -R4.reuse ;  /* 0x000000011b1bd824 */ /* 0x100fe200078e0a04 */
[----:B------:R-:W-:Y:S01]  /*1e30*/  ISETP.GE.AND P5, PT, R34, RZ, PT ;  /* 0x000000ff2200720c */ /* 0x000fe20003fa6270 */
[----:B------:R-:W-:Y:S01]  /*1e40*/  IMAD.HI.U32 R30, R5, R32, RZ ;  /* 0x00000020051e7227 */ /* 0x000fe200078e00ff */
[----:B------:R-:W-:Y:S02]  /*1e50*/  ISETP.GT.U32.AND P2, PT, R4, R29, PT ;  /* 0x0000001d0400720c */ /* 0x000fe40003f44070 */
[----:B------:R-:W-:Y:S01]  /*1e60*/  IABS R34, R36 ;  /* 0x0000002400227213 */ /* 0x000fe20000000000 */
[----:B------:R-:W-:Y:S01]  /*1e70*/  @!P4 IMAD.IADD R26, R26, 0x1, -R4 ;  /* 0x000000011a1ac824 */ /* 0x000fe200078e0a04 */
[----:B------:R-:W-:Y:S01]  /*1e80*/  ISETP.GE.AND P4, PT, R33, RZ, PT ;  /* 0x000000ff2100720c */ /* 0x000fe20003f86270 */
[----:B------:R-:W-:Y:S01]  /*1e90*/  IMAD R31, R4, R25, R31 ;  /* 0x00000019041f7224 */ /* 0x000fe200078e021f */
[----:B------:R-:W-:Y:S01]  /*1ea0*/  @!P1 IADD3 R28, R28, -R4, RZ ;  /* 0x800000041c1c9210 */ /* 0x000fe20007ffe0ff */
[----:B------:R-:W-:-:S02]  /*1eb0*/  IMAD.MOV.U32 R25, RZ, RZ, R27 ;  /* 0x000000ffff197224 */ /* 0x000fc400078e001b */
[----:B------:R-:W-:Y:S02]  /*1ec0*/  IMAD.MOV R33, RZ, RZ, -R30 ;  /* 0x000000ffff217224 */ /* 0x000fe400078e0a1e */
[----:B------:R-:W-:Y:S01]  /*1ed0*/  @!P3 IMAD.MOV R25, RZ, RZ, -R25 ;  /* 0x000000ffff19b224 */ /* 0x000fe200078e0a19 */
[C---:B------:R-:W-:Y:S01]  /*1ee0*/  ISETP.GT.U32.AND P3, PT, R4.reuse, R31, PT ;  /* 0x0000001f0400720c */ /* 0x040fe20003f64070 */
[----:B------:R-:W-:Y:S02]  /*1ef0*/  IMAD R30, R4, R33, R32 ;  /* 0x00000021041e7224 */ /* 0x000fe400078e0220 */
[----:B------:R-:W-:-:S03]  /*1f00*/  IMAD.HI.U32 R27, R5, R34, RZ ;  /* 0x00000022051b7227 */ /* 0x000fc600078e00ff */
[----:B------:R-:W-:Y:S01]  /*1f10*/  ISETP.GT.U32.AND P1, PT, R4, R30, PT ;  /* 0x0000001e0400720c */ /* 0x000fe20003f24070 */
[----:B------:R-:W-:Y:S02]  /*1f20*/  IMAD.MOV R27, RZ, RZ, -R27 ;  /* 0x000000ffff1b7224 */ /* 0x000fe400078e0a1b */
[----:B------:R-:W-:Y:S01]  /*1f30*/  @!P2 IMAD.IADD R29, R29, 0x1, -R4 ;  /* 0x000000011d1da824 */ /* 0x000fe200078e0a04 */
[----:B------:R-:W-:Y:S01]  /*1f40*/  ISETP.GE.AND P2, PT, R36, RZ, PT ;  /* 0x000000ff2400720c */ /* 0x000fe20003f46270 */
[----:B------:R-:W-:Y:S02]  /*1f50*/  IMAD R33, R4, R27, R34 ;  /* 0x0000001b04217224 */ /* 0x000fe400078e0222 */
[----:B------:R-:W-:Y:S02]  /*1f60*/  VIADD R32, R2, 0x25 ;  /* 0x0000002502207836 */ /* 0x000fe40000000000 */
[----:B------:R-:W-:Y:S02]  /*1f70*/  IMAD.MOV.U32 R27, RZ, RZ, R29 ;  /* 0x000000ffff1b7224 */ /* 0x000fe400078e001d */
[----:B------:R-:W-:-:S02]  /*1f80*/  @!P3 IMAD.IADD R31, R31, 0x1, -R4 ;  /* 0x000000011f1fb824 */ /* 0x000fc400078e0a04 */
[----:B------:R-:W-:Y:S01]  /*1f90*/  @!P0 IMAD.MOV R27, RZ, RZ, -R27 ;  /* 0x000000ffff1b8224 */ /* 0x000fe200078e0a1b */
[----:B------:R-:W-:Y:S01]  /*1fa0*/  ISETP.GE.AND P0, PT, R32, RZ, PT ;  /* 0x000000ff2000720c */ /* 0x000fe20003f06270 */
[----:B------:R-:W-:Y:S01]  /*1fb0*/  VIADD R29, R2, 0x24 ;  /* 0x00000024021d7836 */ /* 0x000fe20000000000 */
[----:B------:R-:W-:Y:S01]  /*1fc0*/  IABS R32, R32 ;  /* 0x0000002000207213 */ /* 0x000fe20000000000 */
[----:B------:R-:W-:Y:S01]  /*1fd0*/  @!P1 IMAD.IADD R30, R30, 0x1, -R4 ;  /* 0x000000011e1e9824 */ /* 0x000fe200078e0a04 */
[C---:B------:R-:W-:Y:S01]  /*1fe0*/  ISETP.GT.U32.AND P3, PT, R4.reuse, R31, PT ;  /* 0x0000001f0400720c */ /* 0x040fe20003f64070 */
[----:B------:R-:W-:Y:S01]  /*1ff0*/  @!P5 IMAD.MOV R28, RZ, RZ, -R28 ;  /* 0x000000ffff1cd224 */ /* 0x000fe200078e0a1c */
[----:B------:R-:W-:Y:S01]  /*2000*/  ISETP.GE.AND P5, PT, R29, RZ, PT ;  /* 0x000000ff1d00720c */ /* 0x000fe20003fa6270 */
[----:B------:R-:W-:Y:S01]  /*2010*/  @!P6 IMAD.MOV R26, RZ, RZ, -R26 ;  /* 0x000000ffff1ae224 */ /* 0x000fe200078e0a1a */
[----:B------:R-:W-:Y:S01]  /*2020*/  IABS R36, R29 ;  /* 0x0000001d00247213 */ /* 0x000fe20000000000 */
[----:B------:R-:W-:Y:S01]  /*2030*/  IMAD.HI.U32 R29, R5, R32, RZ ;  /* 0x00000020051d7227 */ /* 0x000fe200078e00ff */
[----:B------:R-:W-:-:S02]  /*2040*/  ISETP.GT.U32.AND P1, PT, R4, R30, PT ;  /* 0x0000001e0400720c */ /* 0x000fc40003f24070 */
[----:B------:R-:W-:Y:S01]  /*2050*/  ISETP.GE.AND P6, PT, R35, RZ, PT ;  /* 0x000000ff2300720c */ /* 0x000fe20003fc6270 */
[----:B------:R-:W-:Y:S02]  /*2060*/  IMAD.MOV R35, RZ, RZ, -R29 ;  /* 0x000000ffff237224 */ /* 0x000fe400078e0a1d */
[----:B------:R-:W-:-:S04]  /*2070*/  IMAD.HI.U32 R34, R5, R37, RZ ;  /* 0x0000002505227227 */ /* 0x000fc800078e00ff */
[----:B------:R-:W-:Y:S01]  /*2080*/  @!P3 IMAD.IADD R31, R31, 0x1, -R4 ;  /* 0x000000011f1fb824 */ /* 0x000fe200078e0a04 */
[C---:B------:R-:W-:Y:S01]  /*2090*/  ISETP.GT.U32.AND P3, PT, R4.reuse, R33, PT ;  /* 0x000000210400720c */ /* 0x040fe20003f64070 */
[----:B------:R-:W-:Y:S02]  /*20a0*/  IMAD R32, R4, R35, R32 ;  /* 0x0000002304207224 */ /* 0x000fe400078e0220 */
[----:B------:R-:W-:Y:S02]  /*20b0*/  @!P1 IMAD.IADD R30, R30, 0x1, -R4 ;  /* 0x000000011e1e9824 */ /* 0x000fe400078e0a04 */
[----:B------:R-:W-:Y:S01]  /*20c0*/  IMAD.MOV.U32 R29, RZ, RZ, R31 ;  /* 0x000000ffff1d7224 */ /* 0x000fe200078e001f */
[----:B------:R-:W-:Y:S01]  /*20d0*/  ISETP.GT.U32.AND P1, PT, R4, R32, PT ;  /* 0x000000200400720c */ /* 0x000fe20003f24070 */
[----:B------:R-:W-:Y:S02]  /*20e0*/  IMAD.MOV R34, RZ, RZ, -R34 ;  /* 0x000000ffff227224 */ /* 0x000fe400078e0a22 */
[----:B------:R-:W-:-:S04]  /*20f0*/  IMAD.HI.U32 R31, R5, R36, RZ ;  /* 0x00000024051f7227 */ /* 0x000fc800078e00ff */
[--C-:B------:R-:W-:Y:S02]  /*2100*/  @!P3 IMAD.IADD R33, R33, 0x1, -R4.reuse ;  /* 0x000000012121b824 */ /* 0x100fe400078e0a04 */
[C---:B------:R-:W-:Y:S01]  /*2110*/  IMAD R34, R4.reuse, R34, R37 ;  /* 0x0000002204227224 */ /* 0x040fe200078e0225 */
[----:B------:R-:W-:Y:S01]  /*2120*/  IABS R37, R42 ;  /* 0x0000002a00257213 */ /* 0x000fe20000000000 */
[----:B------:R-:W-:Y:S01]  /*2130*/  IMAD.MOV R31, RZ, RZ, -R31 ;  /* 0x000000ffff1f7224 */ /* 0x000fe200078e0a1f */
[----:B------:R-:W-:Y:S01]  /*2140*/  ISETP.GT.U32.AND P3, PT, R4, R33, PT ;  /* 0x000000210400720c */ /* 0x000fe20003f64070 */
[----:B------:R-:W-:Y:S02]  /*2150*/  @!P1 IMAD.IADD R32, R32, 0x1, -R4 ;  /* 0x0000000120209824 */ /* 0x000fe400078e0a04 */
[C---:B------:R-:W-:Y:S02]  /*2160*/  IMAD R35, R4.reuse, R31, R36 ;  /* 0x0000001f04237224 */ /* 0x040fe400078e0224 */
[----:B------:R-:W-:Y:S01]  /*2170*/  IMAD.HI.U32 R31, R5, R37, RZ ;  /* 0x00000025051f7227 */ /* 0x000fe200078e00ff */
[----:B------:R-:W-:-:S03]  /*2180*/  ISETP.GT.U32.AND P1, PT, R4, R32, PT ;  /* 0x000000200400720c */ /* 0x000fc60003f24070 */
[----:B------:R-:W-:Y:S02]  /*2190*/  IMAD.MOV R36, RZ, RZ, -R31 ;  /* 0x000000ffff247224 */ /* 0x000fe400078e0a1f */
[----:B------:R-:W-:Y:S01]  /*21a0*/  @!P6 IMAD.MOV R30, RZ, RZ, -R30 ;  /* 0x000000ffff1ee224 */ /* 0x000fe200078e0a1e */
[C---:B------:R-:W-:Y:S01]  /*21b0*/  ISETP.GT.U32.AND P6, PT, R4.reuse, R35, PT ;  /* 0x000000230400720c */ /* 0x040fe20003fc4070 */
[--C-:B------:R-:W-:Y:S01]  /*21c0*/  @!P3 IMAD.IADD R33, R33, 0x1, -R4.reuse ;  /* 0x000000012121b824 */ /* 0x100fe200078e0a04 */
[C---:B------:R-:W-:Y:S01]  /*21d0*/  ISETP.GT.U32.AND P3, PT, R4.reuse, R34, PT ;  /* 0x000000220400720c */ /* 0x040fe20003f64070 */
[----:B------:R-:W-:Y:S02]  /*21e0*/  IMAD R37, R4, R36, R37 ;  /* 0x0000002404257224 */ /* 0x000fe400078e0225 */
[----:B------:R-:W-:Y:S01]  /*21f0*/  @!P4 IMAD.MOV R29, RZ, RZ, -R29 ;  /* 0x000000ffff1dc224 */ /* 0x000fe200078e0a1d */
[----:B------:R-:W-:Y:S01]  /*2200*/  ISETP.GE.AND P4, PT, R38, RZ, PT ;  /* 0x000000ff2600720c */ /* 0x000fe20003f86270 */
[--C-:B------:R-:W-:Y:S01]  /*2210*/  @!P1 IMAD.IADD R32, R32, 0x1, -R4.reuse ;  /* 0x0000000120209824 */ /* 0x100fe200078e0a04 */
[----:B------:R-:W-:Y:S01]  /*2220*/  ISETP.GT.U32.AND P1, PT, R4, R37, PT ;  /* 0x000000250400720c */ /* 0x000fe20003f24070 */
[----:B------:R-:W-:Y:S01]  /*2230*/  IMAD R78, R143, UR40, RZ ;  /* 0x000000288f4e7c24 */ /* 0x000fe2000f8e02ff */
[----:B------:R-:W-:Y:S01]  /*2240*/  IABS R38, R43 ;  /* 0x0000002b00267213 */ /* 0x000fe20000000000 */
[----:B------:R-:W-:Y:S01]  /*2250*/  IMAD R78, R139, UR40, RZ ;  /* 0x000000288b4e7c24 */ /* 0x000fe2000f8e02ff */
[----:B------:R-:W-:Y:S01]  /*2260*/  @!P0 IADD3 R32, -R32, RZ, RZ ;  /* 0x000000ff20208210 */ /* 0x000fe20007ffe1ff */
[----:B------:R-:W-:Y:S01]  /*2270*/  @!P6 IMAD.IADD R35, R35, 0x1, -R4 ;  /* 0x000000012323e824 */ /* 0x000fe200078e0a04 */
[----:B------:R-:W-:Y:S01]  /*2280*/  ISETP.GE.AND P0, PT, R43, RZ, PT ;  /* 0x000000ff2b00720c */ /* 0x000fe20003f06270 */
[----:B------:R-:W-:-:S03]  /*2290*/  IMAD.HI.U32 R31, R5, R38, RZ ;  /* 0x00000026051f7227 */ /* 0x000fc600078e00ff */
[----:B------:R-:W-:Y:S01]  /*22a0*/  ISETP.GT.U32.AND P6, PT, R4, R35, PT ;  /* 0x000000230400720c */ /* 0x000fe20003fc4070 */
[--C-:B------:R-:W-:Y:S02]  /*22b0*/  @!P3 IMAD.IADD R34, R34, 0x1, -R4.reuse ;  /* 0x000000012222b824 */ /* 0x100fe400078e0a04 */
[----:B------:R-:W-:Y:S02]  /*22c0*/  IMAD.MOV R39, RZ, RZ, -R31 ;  /* 0x000000ffff277224 */ /* 0x000fe400078e0a1f */
[----:B------:R-:W-:Y:S01]  /*22d0*/  IMAD.MOV.U32 R31, RZ, RZ, R33 ;  /* 0x000000ffff1f7224 */ /* 0x000fe200078e0021 */
[----:B------:R-:W-:Y:S01]  /*22e0*/  ISETP.GT.U32.AND P3, PT, R4, R34, PT ;  /* 0x000000220400720c */ /* 0x000fe20003f64070 */
[----:B------:R-:W-:Y:S02]  /*22f0*/  @!P1 IMAD.IADD R37, R37, 0x1, -R4 ;  /* 0x0000000125259824 */ /* 0x000fe400078e0a04 */
[----:B------:R-:W-:-:S03]  /*2300*/  IMAD.HI.U32 R33, R5, R40, RZ ;  /* 0x0000002805217227 */ /* 0x000fc600078e00ff */
[C---:B------:R-:W-:Y:S01]  /*2310*/  ISETP.GT.U32.AND P1, PT, R4.reuse, R37, PT ;  /* 0x000000250400720c */ /* 0x040fe20003f24070 */
[----:B------:R-:W-:Y:S02]  /*2320*/  IMAD R36, R4, R39, R38 ;  /* 0x0000002704247224 */ /* 0x000fe400078e0226 */
[----:B------:R-:W-:Y:S02]  /*2330*/  IMAD.MOV R39, RZ, RZ, -R33 ;  /* 0x000000ffff277224 */ /* 0x000fe400078e0a21 */
[----:B------:R-:W-:-:S04]  /*2340*/  IMAD.HI.U32 R33, R5, R41, RZ ;  /* 0x0000002905217227 */ /* 0x000fc800078e00ff */
[----:B------:R-:W-:Y:S01]  /*2350*/  IMAD R38, R4, R39, R40 ;  /* 0x0000002704267224 */ /* 0x000fe200078e0228 */
[----:B------:R-:W-:Y:S01]  /*2360*/  IABS R40, R48 ;  /* 0x0000003000287213 */ /* 0x000fe20000000000 */
[----:B------:R-:W-:Y:S02]  /*2370*/  IMAD.MOV R39, RZ, RZ, -R33 ;  /* 0x000000ffff277224 */ /* 0x000fe400078e0a21 */
[----:B------:R-:W-:Y:S01]  /*2380*/  @!P2 IMAD.MOV R31, RZ, RZ, -R31 ;  /* 0x000000ffff1fa224 */ /* 0x000fe200078e0a1f */
[----:B------:R-:W-:Y:S01]  /*2390*/  ISETP.GE.AND P2, PT, R42, RZ, PT ;  /* 0x000000ff2a00720c */ /* 0x000fe20003f46270 */
[--C-:B------:R-:W-:Y:S01]  /*23a0*/  @!P3 IMAD.IADD R34, R34, 0x1, -R4.reuse ;  /* 0x000000012222b824 */ /* 0x100fe200078e0a04 */
[C---:B------:R-:W-:Y:S01]  /*23b0*/  ISETP.GT.U32.AND P3, PT, R4.reuse, R38, PT ;  /* 0x000000260400720c */ /* 0x040fe20003f64070 */
[C---:B------:R-:W-:Y:S02]  /*23c0*/  IMAD R39, R4.reuse, R39, R41 ;  /* 0x0000002704277224 */ /* 0x040fe400078e0229 */
[----:B------:R-:W-:Y:S01]  /*23d0*/  @!P6 IMAD.IADD R35, R35, 0x1, -R4 ;  /* 0x000000012323e824 */ /* 0x000fe200078e0a04 */
[----:B------:R-:W-:Y:S01]  /*23e0*/  ISETP.GT.U32.AND P6, PT, R4, R36, PT ;  /* 0x000000240400720c */ /* 0x000fe20003fc4070 */
[----:B------:R-:W-:-:S02]  /*23f0*/  VIADD R42, R2, 0x1e ;  /* 0x0000001e022a7836 */ /* 0x000fc40000000000 */
[----:B------:R-:W-:Y:S01]  /*2400*/  @!P1 IMAD.IADD R37, R37, 0x1, -R4 ;  /* 0x0000000125259824 */ /* 0x000fe200078e0a04 */
[----:B------:R-:W-:Y:S01]  /*2410*/  ISETP.GT.U32.AND P1, PT, R4, R39, PT ;  /* 0x000000270400720c */ /* 0x000fe20003f24070 */
[----:B------:R-:W-:Y:S01]  /*2420*/  IMAD.MOV.U32 R33, RZ, RZ, R35 ;  /* 0x000000ffff217224 */ /* 0x000fe200078e0023 */
[----:B------:R-:W-:Y:S01]  /*2430*/  IABS R35, R42 ;  /* 0x0000002a00237213 */ /* 0x000fe20000000000 */
[----:B------:R-:W-:Y:S01]  /*2440*/  @!P4 IMAD.MOV R34, RZ, RZ, -R34 ;  /* 0x000000ffff22c224 */ /* 0x000fe200078e0a22 */
[----:B------:R-:W-:Y:S01]  /*2450*/  ISETP.GE.AND P4, PT, R46, RZ, PT ;  /* 0x000000ff2e00720c */ /* 0x000fe20003f86270 */
[--C-:B------:R-:W-:Y:S02]  /*2460*/  @!P3 IMAD.IADD R38, R38, 0x1, -R4.reuse ;  /* 0x000000012626b824 */ /* 0x100fe400078e0a04 */
[----:B------:R-:W-:Y:S02]  /*2470*/  IMAD.MOV.U32 R41, RZ, RZ, R35 ;  /* 0x000000ffff297224 */ /* 0x000fe400078e0023 */
[----:B------:R-:W-:Y:S01]  /*2480*/  @!P6 IMAD.IADD R36, R36, 0x1, -R4 ;  /* 0x000000012424e824 */ /* 0x000fe200078e0a04 */
[----:B------:R-:W-:Y:S01]  /*2490*/  ISETP.GT.U32.AND P3, PT, R4, R38, PT ;  /* 0x000000260400720c */ /* 0x000fe20003f64070 */
[----:B------:R-:W-:-:S03]  /*24a0*/  IMAD.HI.U32 R35, R5, R41, RZ ;  /* 0x0000002905237227 */ /* 0x000fc600078e00ff */
[----:B------:R-:W-:Y:S01]  /*24b0*/  ISETP.GT.U32.AND P6, PT, R4, R36, PT ;  /* 0x000000240400720c */ /* 0x000fe20003fc4070 */
[----:B------:R-:W-:Y:S02]  /*24c0*/  @!P1 IMAD.IADD R39, R39, 0x1, -R4 ;  /* 0x0000000127279824 */ /* 0x000fe400078e0a04 */
[----:B------:R-:W-:Y:S02]  /*24d0*/  IMAD.MOV R35, RZ, RZ, -R35 ;  /* 0x000000ffff237224 */ /* 0x000fe400078e0a23 */
[----:B------:R-:W-:Y:S01]  /*24e0*/  VIADD R46, R2, 0x1c ;  /* 0x0000001c022e7836 */ /* 0x000fe20000000000 */
[C---:B------:R-:W-:Y:S01]  /*24f0*/  ISETP.GT.U32.AND P1, PT, R4.reuse, R39, PT ;  /* 0x000000270400720c */ /* 0x040fe20003f24070 */
[----:B------:R-:W-:Y:S02]  /*2500*/  IMAD R41, R4, R35, R41 ;  /* 0x0000002304297224 */ /* 0x000fe400078e0229 */
[----:B------:R-:W-:Y:S01]  /*2510*/  IMAD.HI.U32 R35, R5, R40, RZ ;  /* 0x0000002805237227 */ /* 0x000fe200078e00ff */
[----:B------:R-:W-:-:S03]  /*2520*/  IABS R43, R46 ;  /* 0x0000002e002b7213 */ /* 0x000fc60000000000 */
[----:B------:R-:W-:Y:S02]  /*2530*/  IMAD.MOV R35, RZ, RZ, -R35 ;  /* 0x000000ffff237224 */ /* 0x000fe400078e0a23 */
[----:B------:R-:W-:Y:S01]  /*2540*/  @!P3 IMAD.IADD R38, R38, 0x1, -R4 ;  /* 0x000000012626b824 */ /* 0x000fe200078e0a04 */
[C---:B------:R-:W-:Y:S01]  /*2550*/  ISETP.GT.U32.AND P3, PT, R4.reuse, R41, PT ;  /* 0x000000290400720c */ /* 0x040fe20003f64070 */
[----:B------:R-:W-:Y:S02]  /*2560*/  IMAD R40, R4, R35, R40 ;  /* 0x0000002304287224 */ /* 0x000fe400078e0228 */
[--C-:B------:R-:W-:Y:S02]  /*2570*/  @!P1 IMAD.IADD R39, R39, 0x1, -R4.reuse ;  /* 0x0000000127279824 */ /* 0x100fe400078e0a04 */
[----:B------:R-:W-:Y:S01]  /*2580*/  @!P6 IMAD.IADD R36, R36, 0x1, -R4 ;  /* 0x000000012424e824 */ /* 0x000fe200078e0a04 */
[----:B------:R-:W-:Y:S01]  /*2590*/  ISETP.GT.U32.AND P1, PT, R4, R40, PT ;  /* 0x000000280400720c */ /* 0x000fe20003f24070 */
[----:B------:R-:W-:Y:S01]  /*25a0*/  IMAD.HI.U32 R35, R5, R43, RZ ;  /* 0x0000002b05237227 */ /* 0x000fe200078e00ff */
[----:B------:R-:W-:-:S03]  /*25b0*/  ISETP.GE.AND P6, PT, R42, RZ, PT ;  /* 0x000000ff2a00720c */ /* 0x000fc60003fc6270 */
[----:B------:R-:W-:-:S04]  /*25c0*/  IMAD.HI.U32 R42, R5, R47, RZ ;  /* 0x0000002f052a7227 */ /* 0x000fc800078e00ff */
[--C-:B------:R-:W-:Y:S01]  /*25d0*/  @!P3 IMAD.IADD R41, R41, 0x1, -R4.reuse ;  /* 0x000000012929b824 */ /* 0x100fe200078e0a04 */
[----:B------:R-:W-:Y:S01]  /*25e0*/  ISETP.GE.AND P3, PT, R48, RZ, PT ;  /* 0x000000ff3000720c */ /* 0x000fe20003f66270 */
[----:B------:R-:W-:Y:S01]  /*25f0*/  @!P5 IMAD.MOV R33, RZ, RZ, -R33 ;  /* 0x000000ffff21d224 */ /* 0x000fe200078e0a21 */
[----:B------:R-:W-:Y:S01]  /*2600*/  ISETP.GE.AND P5, PT, R44, RZ, PT ;  /* 0x000000ff2c00720c */ /* 0x000fe20003fa6270 */
[----:B------:R-:W-:Y:S02]  /*2610*/  IMAD.MOV R35, RZ, RZ, -R35 ;  /* 0x000000ffff237224 */ /* 0x000fe400078e0a23 */
[----:B------:R-:W-:Y:S01]  /*2620*/  @!P1 IMAD.IADD R40, R40, 0x1, -R4 ;  /* 0x0000000128289824 */ /* 0x000fe200078e0a04 */
[----:B------:R-:W-:Y:S01]  /*2630*/  ISETP.GT.U32.AND P1, PT, R4, R41, PT ;  /* 0x000000290400720c */ /* 0x000fe20003f24070 */
[----:B------:R-:W-:Y:S02]  /*2640*/  IMAD.MOV R44, RZ, RZ, -R42 ;  /* 0x000000ffff2c7224 */ /* 0x000fe400078e0a2a */
[----:B------:R-:W-:-:S04]  /*2650*/  IMAD.HI.U32 R42, R5, R49, RZ ;  /* 0x00000031052a7227 */ /* 0x000fc800078e00ff */
[C---:B------:R-:W-:Y:S02]  /*2660*/  IMAD R43, R4.reuse, R35, R43 ;  /* 0x00000023042b7224 */ /* 0x040fe400078e022b */
[----:B------:R-:W-:Y:S02]  /*2670*/  IMAD.MOV.U32 R35, RZ, RZ, R37 ;  /* 0x000000ffff237224 */ /* 0x000fe400078e0025 */
[----:B------:R-:W-:Y:S02]  /*2680*/  IMAD.MOV R42, RZ, RZ, -R42 ;  /* 0x000000ffff2a7224 */ /* 0x000fe400078e0a2a */
[----:B------:R-:W-:Y:S02]  /*2690*/  IMAD.MOV.U32 R37, RZ, RZ, R39 ;  /* 0x000000ffff257224 */ /* 0x000fe400078e0027 */
[C---:B------:R-:W-:Y:S02]  /*26a0*/  IMAD R47, R4.reuse, R44, R47 ;  /* 0x0000002c042f7224 */ /* 0x040fe400078e022f */
[C---:B------:R-:W-:Y:S01]  /*26b0*/  IMAD R49, R4.reuse, R42, R49 ;  /* 0x0000002a04317224 */ /* 0x040fe200078e0231 */
[----:B------:R-:W-:Y:S01]  /*26c0*/  @!P4 IADD3 R37, -R37, RZ, RZ ;  /* 0x000000ff2525c210 */ /* 0x000fe20007ffe1ff */
[----:B------:R-:W-:Y:S01]  /*26d0*/  @!P1 IMAD.IADD R41, R41, 0x1, -R4 ;  /* 0x0000000129299824 */ /* 0x000fe200078e0a04 */
[C---:B------:R-:W-:Y:S01]  /*26e0*/  ISETP.GT.U32.AND P4, PT, R4.reuse, R47, PT ;  /* 0x0000002f0400720c */ /* 0x040fe20003f84070 */
[----:B------:R-:W-:Y:S01]  /*26f0*/  IMAD.HI.U32 R39, R5, R51, RZ ;  /* 0x0000003305277227 */ /* 0x000fe200078e00ff */
[----:B------:R-:W-:-:S03]  /*2700*/  ISETP.GT.U32.AND P1, PT, R4, R49, PT ;  /* 0x000000310400720c */ /* 0x000fc60003f24070 */
[----:B------:R-:W-:Y:S02]  /*2710*/  VIADD R42, R2, 0x18 ;  /* 0x00000018022a7836 */ /* 0x000fe40000000000 */
[----:B------:R-:W-:Y:S01]  /*2720*/  @!P2 IMAD.MOV R35, RZ, RZ, -R35 ;  /* 0x000000ffff23a224 */ /* 0x000fe200078e0a23 */
[----:B------:R-:W-:Y:S01]  /*2730*/  ISETP.GT.U32.AND P2, PT, R4, R40, PT ;  /* 0x000000280400720c */ /* 0x000fe20003f44070 */
[----:B------:R-:W-:Y:S01]  /*2740*/  IMAD.MOV R39, RZ, RZ, -R39 ;  /* 0x000000ffff277224 */ /* 0x000fe200078e0a27 */
[----:B------:R-:W-:Y:S01]  /*2750*/  IABS R53, R42 ;  /* 0x0000002a00357213 */ /* 0x000fe20000000000 */
[----:B------:R-:W-:Y:S01]  /*2760*/  @!P5 IMAD.MOV R38, RZ, RZ, -R38 ;  /* 0x000000ffff26d224 */ /* 0x000fe200078e0a26 */
[----:B------:R-:W-:Y:S01]  /*2770*/  ISETP.GE.AND P5, PT, R46, RZ, PT ;  /* 0x000000ff2e00720c */ /* 0x000fe20003fa6270 */
[C---:B------:R-:W-:Y:S02]  /*2780*/  IMAD R51, R4.reuse, R39, R51 ;  /* 0x0000002704337224 */ /* 0x040fe400078e0233 */
[----:B------:R-:W-:Y:S01]  /*2790*/  @!P0 IMAD.MOV R36, RZ, RZ, -R36 ;  /* 0x000000ffff248224 */ /* 0x000fe200078e0a24 */
[----:B------:R-:W-:Y:S01]  /*27a0*/  ISETP.GT.U32.AND P0, PT, R4, R43, PT ;  /* 0x0000002b0400720c */ /* 0x000fe20003f04070 */
[----:B------:R-:W-:-:S02]  /*27b0*/  VIADD R46, R2, 0x17 ;  /* 0x00000017022e7836 */ /* 0x000fc40000000000 */
[----:B------:R-:W-:Y:S02]  /*27c0*/  @!P4 IMAD.IADD R47, R47, 0x1, -R4 ;  /* 0x000000012f2fc824 */ /* 0x000fe400078e0a04 */
[----:B------:R-:W-:Y:S01]  /*27d0*/  IMAD.MOV.U32 R39, RZ, RZ, R41 ;  /* 0x000000ffff277224 */ /* 0x000fe200078e0029 */
[----:B------:R-:W-:Y:S01]  /*27e0*/  IABS R55, R46 ;  /* 0x0000002e00377213 */ /* 0x000fe20000000000 */
[----:B------:R-:W-:-:S04]  /*27f0*/  IMAD.HI.U32 R41, R5, R53, RZ ;  /* 0x0000003505297227 */ /* 0x000fc800078e00ff */
[--C-:B------:R-:W-:Y:S02]  /*2800*/  @!P1 IMAD.IADD R49, R49, 0x1, -R4.reuse ;  /* 0x0000000131319824 */ /* 0x100fe400078e0a04 */
[----:B------:R-:W-:Y:S01]  /*2810*/  @!P6 IMAD.MOV R39, RZ, RZ, -R39 ;  /* 0x000000ffff27e224 */ /* 0x000fe200078e0a27 */
[C---:B------:R-:W-:Y:S01]  /*2820*/  ISETP.GT.U32.AND P6, PT, R4.reuse, R47, PT ;  /* 0x0000002f0400720c */ /* 0x040fe20003fc4070 */
[----:B------:R-:W-:Y:S01]  /*2830*/  IMAD.MOV R41, RZ, RZ, -R41 ;  /* 0x000000ffff297224 */ /* 0x000fe200078e0a29 */
[----:B------:R-:W-:Y:S01]  /*2840*/  ISETP.GT.U32.AND P1, PT, R4, R49, PT ;  /* 0x000000310400720c */ /* 0x000fe20003f24070 */
[----:B------:R-:W-:Y:S01]  /*2850*/  @!P2 IMAD.IADD R40, R40, 0x1, -R4 ;  /* 0x000000012828a824 */ /* 0x000fe200078e0a04 */
[----:B------:R-:W-:Y:S01]  /*2860*/  ISETP.GE.AND P2, PT, R50, RZ, PT ;  /* 0x000000ff3200720c */ /* 0x000fe20003f46270 */
[----:B------:R-:W-:Y:S02]  /*2870*/  IMAD R53, R4, R41, R53 ;  /* 0x0000002904357224 */ /* 0x000fe400078e0235 */
[----:B------:R-:W-:-:S04]  /*2880*/  IMAD.HI.U32 R41, R5, R55, RZ ;  /* 0x0000003705297227 */ /* 0x000fc800078e00ff */
[--C-:B------:R-:W-:Y:S01]  /*2890*/  @!P0 IMAD.IADD R43, R43, 0x1, -R4.reuse ;  /* 0x000000012b2b8824 */ /* 0x100fe200078e0a04 */
[----:B------:R-:W-:Y:S01]  /*28a0*/  ISETP.GE.AND P0, PT, R52, RZ, PT ;  /* 0x000000ff3400720c */ /* 0x000fe20003f06270 */
[----:B------:R-:W-:Y:S02]  /*28b0*/  IMAD.MOV R41, RZ, RZ, -R41 ;  /* 0x000000ffff297224 */ /* 0x000fe400078e0a29 */
[----:B------:R-:W-:Y:S01]  /*28c0*/  @!P6 IMAD.IADD R47, R47, 0x1, -R4 ;  /* 0x000000012f2fe824 */ /* 0x000fe200078e0a04 */
[C---:B------:R-:W-:Y:S01]  /*28d0*/  ISETP.GT.U32.AND P4, PT, R4.reuse, R43, PT ;  /* 0x0000002b0400720c */ /* 0x040fe20003f84070 */
[C---:B------:R-:W-:Y:S01]  /*28e0*/  IMAD R55, R4.reuse, R41, R55 ;  /* 0x0000002904377224 */ /* 0x040fe200078e0237 */
[----:B------:R-:W-:Y:S01]  /*28f0*/  @!P1 IADD3 R49, R49, -R4, RZ ;  /* 0x8000000431319210 */ /* 0x000fe20007ffe0ff */
[----:B------:R-:W-:Y:S01]  /*2900*/  @!P2 IMAD.MOV R47, RZ, RZ, -R47 ;  /* 0x000000ffff2fa224 */ /* 0x000fe200078e0a2f */
[----:B------:R-:W-:Y:S01]  /*2910*/  ISETP.GT.U32.AND P1, PT, R4, R53, PT ;  /* 0x000000350400720c */ /* 0x000fe20003f24070 */
[----:B------:R-:W-:Y:S01]  /*2920*/  VIADD R48, R2, 0x16 ;  /* 0x0000001602307836 */ /* 0x000fe20000000000 */
[C---:B------:R-:W-:Y:S01]  /*2930*/  ISETP.GT.U32.AND P2, PT, R4.reuse, R55, PT ;  /* 0x000000370400720c */ /* 0x040fe20003f44070 */
[----:B------:R-:W-:Y:S01]  /*2940*/  @!P3 IMAD.MOV R40, RZ, RZ, -R40 ;  /* 0x000000ffff28b224 */ /* 0x000fe200078e0a28 */
[----:B------:R-:W-:Y:S01]  /*2950*/  ISETP.GT.U32.AND P3, PT, R4, R51, PT ;  /* 0x000000330400720c */ /* 0x000fe20003f64070 */
[----:B------:R-:W-:Y:S01]  /*2960*/  VIADD R50, R2, 0x14 ;  /* 0x0000001402327836 */ /* 0x000fe20000000000 */
[----:B------:R-:W-:Y:S01]  /*2970*/  IABS R44, R48 ;  /* 0x00000030002c7213 */ /* 0x000fe20000000000 */
[----:B------:R-:W-:Y:S01]  /*2980*/  @!P0 IMAD.MOV R49, RZ, RZ, -R49 ;  /* 0x000000ffff318224 */ /* 0x000fe200078e0a31 */
[----:B------:R-:W-:Y:S01]  /*2990*/  ISETP.GE.AND P6, PT, R42, RZ, PT ;  /* 0x000000ff2a00720c */ /* 0x000fe20003fc6270 */
[----:B------:R-:W-:Y:S01]  /*29a0*/  @!P4 IMAD.IADD R43, R43, 0x1, -R4 ;  /* 0x000000012b2bc824 */ /* 0x000fe200078e0a04 */
[----:B------:R-:W-:Y:S01]  /*29b0*/  IABS R59, R50 ;  /* 0x00000032003b7213 */ /* 0x000fe20000000000 */
[----:B------:R-:W-:Y:S01]  /*29c0*/  IMAD.HI.U32 R42, R5, R44, RZ ;  /* 0x0000002c052a7227 */ /* 0x000fe200078e00ff */
[----:B------:R-:W-:-:S03]  /*29d0*/  ISETP.GE.AND P4, PT, R54, RZ, PT ;  /* 0x000000ff3600720c */ /* 0x000fc60003f86270 */
[--C-:B------:R-:W-:Y:S02]  /*29e0*/  @!P1 IMAD.IADD R53, R53, 0x1, -R4.reuse ;  /* 0x0000000135359824 */ /* 0x100fe400078e0a04 */
[----:B------:R-:W-:Y:S02]  /*29f0*/  IMAD.MOV.U32 R41, RZ, RZ, R43 ;  /* 0x000000ffff297224 */ /* 0x000fe400078e002b */
[----:B------:R-:W-:Y:S01]  /*2a00*/  @!P2 IMAD.IADD R55, R55, 0x1, -R4 ;  /* 0x000000013737a824 */ /* 0x000fe200078e0a04 */
[C---:B------:R-:W-:Y:S01]  /*2a10*/  ISETP.GT.U32.AND P1, PT, R4.reuse, R53, PT ;  /* 0x000000350400720c */ /* 0x040fe20003f24070 */
[----:B------:R-:W-:Y:S02]  /*2a20*/  IMAD.MOV R43, RZ, RZ, -R42 ;  /* 0x000000ffff2b7224 */ /* 0x000fe400078e0a2a */
[----:B------:R-:W-:Y:S01]  /*2a30*/  @!P3 IMAD.IADD R51, R51, 0x1, -R4 ;  /* 0x000000013333b824 */ /* 0x000fe200078e0a04 */
[C---:B------:R-:W-:Y:S01]  /*2a40*/  ISETP.GT.U32.AND P2, PT, R4.reuse, R55, PT ;  /* 0x000000370400720c */ /* 0x040fe20003f44070 */
[----:B------:R-:W-:Y:S01]  /*2a50*/  IMAD R43, R4, R43, R44 ;  /* 0x0000002b042b7224 */ /* 0x000fe200078e022c */
[----:B------:R-:W-:Y:S01]  /*2a60*/  ISETP.GE.AND P3, PT, R46, RZ, PT ;  /* 0x000000ff2e00720c */ /* 0x000fe20003f66270 */
[----:B------:R-:W-:-:S03]  /*2a70*/  IMAD.HI.U32 R44, R5, R59, RZ ;  /* 0x0000003b052c7227 */ /* 0x000fc600078e00ff */
[----:B------:R-:W-:Y:S01]  /*2a80*/  ISETP.GT.U32.AND P0, PT, R4, R43, PT ;  /* 0x0000002b0400720c */ /* 0x000fe20003f04070 */
[----:B------:R-:W-:Y:S02]  /*2a90*/  VIADD R46, R2, 0x15 ;  /* 0x00000015022e7836 */ /* 0x000fe40000000000 */
[----:B------:R-:W-:Y:S02]  /*2aa0*/  IMAD.MOV R44, RZ, RZ, -R44 ;  /* 0x000000ffff2c7224 */ /* 0x000fe400078e0a2c */
[--C-:B------:R-:W-:Y:S01]  /*2ab0*/  @!P1 IMAD.IADD R53, R53, 0x1, -R4.reuse ;  /* 0x0000000135359824 */ /* 0x100fe200078e0a04 */
[----:B------:R-:W-:Y:S01]  /*2ac0*/  IABS R57, R46 ;  /* 0x0000002e00397213 */ /* 0x000fe20000000000 */
[----:B------:R-:W-:Y:S01]  /*2ad0*/  IMAD R59, R4, R44, R59 ;  /* 0x0000002c043b7224 */ /* 0x000fe200078e023b */
[----:B------:R-:W-:Y:S01]  /*2ae0*/  ISETP.GE.AND P1, PT, R46, RZ, PT ;  /* 0x000000ff2e00720c */ /* 0x000fe20003f26270 */
[----:B------:R-:W-:Y:S02]  /*2af0*/  @!P2 IMAD.IADD R55, R55, 0x1, -R4 ;  /* 0x000000013737a824 */ /* 0x000fe400078e0a04 */
[----:B------:R-:W-:Y:S01]  /*2b00*/  VIADD R46, R2, 0x13 ;  /* 0x00000013022e7836 */ /* 0x000fe20000000000 */
[----:B------:R-:W-:Y:S01]  /*2b10*/  ISETP.GT.U32.AND P2, PT, R4, R59, PT ;  /* 0x0000003b0400720c */ /* 0x000fe20003f44070 */
[----:B------:R-:W-:-:S03]  /*2b20*/  IMAD.HI.U32 R42, R5, R57, RZ ;  /* 0x00000039052a7227 */ /* 0x000fc600078e00ff */
[----:B------:R-:W-:Y:S01]  /*2b30*/  IABS R61, R46 ;  /* 0x0000002e003d7213 */ /* 0x000fe20000000000 */
[----:B------:R-:W-:Y:S01]  /*2b40*/  @!P5 IMAD.MOV R41, RZ, RZ, -R41 ;  /* 0x000000ffff29d224 */ /* 0x000fe200078e0a29 */
[----:B------:R-:W-:Y:S01]  /*2b50*/  ISETP.GT.U32.AND P5, PT, R4, R51, PT ;  /* 0x000000330400720c */ /* 0x000fe20003fa4070 */
[----:B------:R-:W-:Y:S02]  /*2b60*/  IMAD.MOV R42, RZ, RZ, -R42 ;  /* 0x000000ffff2a7224 */ /* 0x000fe400078e0a2a */
[----:B------:R-:W-:Y:S01]  /*2b70*/  @!P6 IMAD.MOV R53, RZ, RZ, -R53 ;  /* 0x000000ffff35e224 */ /* 0x000fe200078e0a35 */
[----:B------:R-:W-:Y:S01]  /*2b80*/  ISETP.GE.AND P6, PT, R50, RZ, PT ;  /* 0x000000ff3200720c */ /* 0x000fe20003fc6270 */
[----:B------:R-:W-:Y:S02]  /*2b90*/  IMAD R57, R4, R42, R57 ;  /* 0x0000002a04397224 */ /* 0x000fe400078e0239 */
[----:B------:R-:W-:Y:S02]  /*2ba0*/  VIADD R50, R2, 0x11 ;  /* 0x0000001102327836 */ /* 0x000fe40000000000 */
[----:B------:R-:W-:-:S03]  /*2bb0*/  IMAD.HI.U32 R42, R5, R61, RZ ;  /* 0x0000003d052a7227 */ /* 0x000fc600078e00ff */
[----:B------:R-:W-:Y:S01]  /*2bc0*/  IABS R65, R50 ;  /* 0x0000003200417213 */ /* 0x000fe20000000000 */
[--C-:B------:R-:W-:Y:S02]  /*2bd0*/  @!P0 IMAD.IADD R43, R43, 0x1, -R4.reuse ;  /* 0x000000012b2b8824 */ /* 0x100fe400078e0a04 */
[----:B------:R-:W-:Y:S02]  /*2be0*/  @!P2 IMAD.IADD R59, R59, 0x1, -R4 ;  /* 0x000000013b3ba824 */ /* 0x000fe400078e0a04 */
[----:B------:R-:W-:Y:S01]  /*2bf0*/  IMAD.MOV R42, RZ, RZ, -R42 ;  /* 0x000000ffff2a7224 */ /* 0x000fe200078e0a2a */
[C---:B------:R-:W-:Y:S01]  /*2c00*/  ISETP.GT.U32.AND P0, PT, R4.reuse, R43, PT ;  /* 0x0000002b0400720c */ /* 0x040fe20003f04070 */
[----:B------:R-:W-:Y:S01]  /*2c10*/  @!P5 IMAD.IADD R51, R51, 0x1, -R4 ;  /* 0x000000013333d824 */ /* 0x000fe200078e0a04 */
[C---:B------:R-:W-:Y:S01]  /*2c20*/  ISETP.GT.U32.AND P2, PT, R4.reuse, R59, PT ;  /* 0x0000003b0400720c */ /* 0x040fe20003f44070 */
[----:B------:R-:W-:Y:S01]  /*2c30*/  IMAD R61, R4, R42, R61 ;  /* 0x0000002a043d7224 */ /* 0x000fe200078e023d */
[----:B------:R-:W-:Y:S01]  /*2c40*/  ISETP.GE.AND P5, PT, R48, RZ, PT ;  /* 0x000000ff3000720c */ /* 0x000fe20003fa6270 */
[----:B------:R-:W-:Y:S01]  /*2c50*/  IMAD.HI.U32 R42, R5, R65, RZ ;  /* 0x00000041052a7227 */ /* 0x000fe200078e00ff */
[----:B------:R-:W-:-:S03]  /*2c60*/  IADD3 R48, R2, 0x12, RZ ;  /* 0x0000001202307810 */ /* 0x000fc60007ffe0ff */
[----:B------:R-:W-:Y:S01]  /*2c70*/  @!P4 IMAD.MOV R51, RZ, RZ, -R51 ;  /* 0x000000ffff33c224 */ /* 0x000fe200078e0a33 */
[----:B------:R-:W-:Y:S01]  /*2c80*/  ISETP.GT.U32.AND P4, PT, R4, R57, PT ;  /* 0x000000390400720c */ /* 0x000fe20003f84070 */
[----:B------:R-:W-:Y:S01]  /*2c90*/  IMAD.MOV R42, RZ, RZ, -R42 ;  /* 0x000000ffff2a7224 */ /* 0x000fe200078e0a2a */
[----:B------:R-:W-:Y:S01]  /*2ca0*/  IABS R63, R48 ;  /* 0x00000030003f7213 */ /* 0x000fe20000000000 */
[--C-:B------:R-:W-:Y:S01]  /*2cb0*/  @!P0 IMAD.IADD R43, R43, 0x1, -R4.reuse ;  /* 0x000000012b2b8824 */ /* 0x100fe200078e0a04 */
[----:B------:R-:W-:Y:S01]  /*2cc0*/  ISETP.GE.AND P0, PT, R46, RZ, PT ;  /* 0x000000ff2e00720c */ /* 0x000fe20003f06270 */
[----:B------:R-:W-:Y:S02]  /*2cd0*/  IMAD R65, R4, R42, R65 ;  /* 0x0000002a04417224 */ /* 0x000fe400078e0241 */
[--C-:B------:R-:W-:Y:S02]  /*2ce0*/  @!P2 IMAD.IADD R59, R59, 0x1, -R4.reuse ;  /* 0x000000013b3ba824 */ /* 0x100fe400078e0a04 */
[----:B------:R-:W-:Y:S01]  /*2cf0*/  VIADD R46, R2, 0x10 ;  /* 0x00000010022e7836 */ /* 0x000fe20000000000 */
[----:B------:R-:W-:Y:S01]  /*2d00*/  ISETP.GT.U32.AND P2, PT, R4, R65, PT ;  /* 0x000000410400720c */ /* 0x000fe20003f44070 */
[----:B------:R-:W-:Y:S01]  /*2d10*/  @!P5 IMAD.MOV R43, RZ, RZ, -R43 ;  /* 0x000000ffff2bd224 */ /* 0x000fe200078e0a2b */
[----:B------:R-:W-:Y:S01]  /*2d20*/  ISETP.GE.AND P5, PT, R48, RZ, PT ;  /* 0x000000ff3000720c */ /* 0x000fe20003fa6270 */
[----:B------:R-:W-:Y:S01]  /*2d30*/  @!P4 IMAD.IADD R57, R57, 0x1, -R4 ;  /* 0x000000013939c824 */ /* 0x000fe200078e0a04 */
[----:B------:R-:W-:Y:S01]  /*2d40*/  IABS R67, R46 ;  /* 0x0000002e00437213 */ /* 0x000fe20000000000 */
[----:B------:R-:W-:-:S03]  /*2d50*/  IMAD.HI.U32 R44, R5, R63, RZ ;  /* 0x0000003f052c7227 */ /* 0x000fc600078e00ff */
[----:B------:R-:W-:Y:S01]  /*2d60*/  ISETP.GT.U32.AND P4, PT, R4, R57, PT ;  /* 0x000000390400720c */ /* 0x000fe20003f84070 */
[----:B------:R-:W-:Y:S02]  /*2d70*/  VIADD R48, R2, 0xf ;  /* 0x0000000f02307836 */ /* 0x000fe40000000000 */
[----:B------:R-:W-:-:S03]  /*2d80*/  IMAD.HI.U32 R42, R5, R67, RZ ;  /* 0x00000043052a7227 */ /* 0x000fc600078e00ff */
[----:B------:R-:W-:Y:S01]  /*2d90*/  IABS R69, R48 ;  /* 0x0000003000457213 */ /* 0x000fe20000000000 */
[----:B------:R-:W-:Y:S02]  /*2da0*/  IMAD.MOV R44, RZ, RZ, -R44 ;  /* 0x000000ffff2c7224 */ /* 0x000fe400078e0a2c */
[----:B------:R-:W-:Y:S02]  /*2db0*/  @!P2 IMAD.IADD R65, R65, 0x1, -R4 ;  /* 0x000000014141a824 */ /* 0x000fe400078e0a04 */
[----:B------:R-:W-:Y:S02]  /*2dc0*/  IMAD.MOV R42, RZ, RZ, -R42 ;  /* 0x000000ffff2a7224 */ /* 0x000fe400078e0a2a */
[C---:B------:R-:W-:Y:S01]  /*2dd0*/  IMAD R63, R4.reuse, R44, R63 ;  /* 0x0000002c043f7224 */ /* 0x040fe200078e023f */
[C---:B------:R-:W-:Y:S01]  /*2de0*/  ISETP.GT.U32.AND P2, PT, R4.reuse, R65, PT ;  /* 0x000000410400720c */ /* 0x040fe20003f44070 */
[C---:B------:R-:W-:Y:S01]  /*2df0*/  IMAD R67, R4.reuse, R42, R67 ;  /* 0x0000002a04437224 */ /* 0x040fe200078e0243 */
[----:B------:R-:W-:Y:S01]  /*2e00*/  @!P4 IADD3 R57, R57, -R4, RZ ;  /* 0x800000043939c210 */ /* 0x000fe20007ffe0ff */
[----:B------:R-:W-:Y:S01]  /*2e10*/  IMAD.HI.U32 R42, R5, R69, RZ ;  /* 0x00000045052a7227 */ /* 0x000fe200078e00ff */
[----:B------:R-:W-:-:S03]  /*2e20*/  ISETP.GT.U32.AND P4, PT, R4, R63, PT ;  /* 0x0000003f0400720c */ /* 0x000fc60003f84070 */
[----:B------:R-:W-:Y:S02]  /*2e30*/  IMAD.MOV R42, RZ, RZ, -R42 ;  /* 0x000000ffff2a7224 */ /* 0x000fe400078e0a2a */
[----:B------:R-:W-:Y:S02]  /*2e40*/  VIADD R52, R2, 0xe ;  /* 0x0000000e02347836 */ /* 0x000fe40000000000 */
[C---:B------:R-:W-:Y:S02]  /*2e50*/  IMAD R69, R4.reuse, R42, R69 ;  /* 0x0000002a04457224 */ /* 0x040fe400078e0245 */
[--C-:B------:R-:W-:Y:S01]  /*2e60*/  @!P2 IMAD.IADD R65, R65, 0x1, -R4.reuse ;  /* 0x000000014141a824 */ /* 0x100fe200078e0a04 */
[----:B------:R-:W-:Y:S01]  /*2e70*/  IABS R71, R52 ;  /* 0x0000003400477213 */ /* 0x000fe20000000000 */
[----:B------:R-:W-:Y:S01]  /*2e80*/  @!P3 IMAD.MOV R55, RZ, RZ, -R55 ;  /* 0x000000ffff37b224 */ /* 0x000fe200078e0a37 */
[----:B------:R-:W-:Y:S01]  /*2e90*/  ISETP.GT.U32.AND P2, PT, R4, R69, PT ;  /* 0x000000450400720c */ /* 0x000fe20003f44070 */
[----:B------:R-:W-:Y:S01]  /*2ea0*/  @!P4 IMAD.IADD R63, R63, 0x1, -R4 ;  /* 0x000000013f3fc824 */ /* 0x000fe200078e0a04 */
[----:B------:R-:W-:Y:S01]  /*2eb0*/  ISETP.GE.AND P4, PT, R50, RZ, PT ;  /* 0x000000ff3200720c */ /* 0x000fe20003f86270 */
[----:B------:R-:W-:Y:S01]  /*2ec0*/  IMAD.HI.U32 R44, R5, R71, RZ ;  /* 0x00000047052c7227 */ /* 0x000fe200078e00ff */
[----:B------:R-:W-:-:S03]  /*2ed0*/  ISETP.GT.U32.AND P3, PT, R4, R61, PT ;  /* 0x0000003d0400720c */ /* 0x000fc60003f64070 */
[----:B------:R-:W-:Y:S02]  /*2ee0*/  IMAD.MOV R44, RZ, RZ, -R44 ;  /* 0x000000ffff2c7224 */ /* 0x000fe400078e0a2c */
[----:B------:R-:W-:Y:S01]  /*2ef0*/  @!P1 IMAD.MOV R57, RZ, RZ, -R57 ;  /* 0x000000ffff399224 */ /* 0x000fe200078e0a39 */
[C---:B------:R-:W-:Y:S01]  /*2f00*/  ISETP.GT.U32.AND P1, PT, R4.reuse, R63, PT ;  /* 0x0000003f0400720c */ /* 0x040fe20003f24070 */
[C---:B------:R-:W-:Y:S02]  /*2f10*/  IMAD R71, R4.reuse, R44, R71 ;  /* 0x0000002c04477224 */ /* 0x040fe400078e0247 */
[--C-:B------:R-:W-:Y:S02]  /*2f20*/  @!P2 IMAD.IADD R69, R69, 0x1, -R4.reuse ;  /* 0x000000014545a824 */ /* 0x100fe400078e0a04 */
[----:B------:R-:W-:Y:S02]  /*2f30*/  @!P4 IMAD.MOV R65, RZ, RZ, -R65 ;  /* 0x000000ffff41c224 */ /* 0x000fe400078e0a41 */
[----:B------:R-:W-:Y:S01]  /*2f40*/  @!P3 IMAD.IADD R61, R61, 0x1, -R4 ;  /* 0x000000013d3db824 */ /* 0x000fe200078e0a04 */
[----:B------:R-:W-:Y:S01]  /*2f50*/  ISETP.GT.U32.AND P4, PT, R4, R69, PT ;  /* 0x000000450400720c */ /* 0x000fe20003f84070 */
[----:B------:R-:W-:-:S02]  /*2f60*/  VIADD R42, R2, 0xd ;  /* 0x0000000d022a7836 */ /* 0x000fc40000000000 */
[----:B------:R-:W-:Y:S01]  /*2f70*/  VIADD R44, R2, 0xc ;  /* 0x0000000c022c7836 */ /* 0x000fe20000000000 */
[----:B------:R-:W-:Y:S01]  /*2f80*/  ISETP.GT.U32.AND P3, PT, R4, R61, PT ;  /* 0x0000003d0400720c */ /* 0x000fe20003f64070 */
[--C-:B------:R-:W-:Y:S01]  /*2f90*/  @!P1 IMAD.IADD R63, R63, 0x1, -R4.reuse ;  /* 0x000000013f3f9824 */ /* 0x100fe200078e0a04 */
[----:B------:R-:W-:Y:S01]  /*2fa0*/  IABS R73, R42 ;  /* 0x0000002a00497213 */ /* 0x000fe20000000000 */
[----:B------:R-:W-:Y:S01]  /*2fb0*/  VIADD R54, R2, 0x9 ;  /* 0x0000000902367836 */ /* 0x000fe20000000000 */
[----:B------:R-:W-:Y:S01]  /*2fc0*/  IABS R75, R44 ;  /* 0x0000002c004b7213 */ /* 0x000fe20000000000 */
[----:B------:R-:W-:Y:S01]  /*2fd0*/  @!P5 IMAD.MOV R63, RZ, RZ, -R63 ;  /* 0x000000ffff3fd224 */ /* 0x000fe200078e0a3f */
[----:B------:R-:W-:Y:S01]  /*2fe0*/  ISETP.GE.AND P5, PT, R42, RZ, PT ;  /* 0x000000ff2a00720c */ /* 0x000fe20003fa6270 */
[----:B------:R-:W-:Y:S01]  /*2ff0*/  IMAD.HI.U32 R42, R5, R73, RZ ;  /* 0x00000049052a7227 */ /* 0x000fe200078e00ff */
[----:B------:R-:W-:Y:S02]  /*3000*/  ISETP.GE.AND P2, PT, R44, RZ, PT ;  /* 0x000000ff2c00720c */ /* 0x000fe40003f46270 */
[----:B------:R-:W-:Y:S01]  /*3010*/  IABS R81, R54 ;  /* 0x0000003600517213 */ /* 0x000fe20000000000 */
[--C-:B------:R-:W-:Y:S01]  /*3020*/  @!P4 IMAD.IADD R69, R69, 0x1, -R4.reuse ;  /* 0x000000014545c824 */ /* 0x100fe200078e0a04 */
[C---:B------:R-:W-:Y:S01]  /*3030*/  ISETP.GT.U32.AND P4, PT, R4.reuse, R71, PT ;  /* 0x000000470400720c */ /* 0x040fe20003f84070 */
[----:B------:R-:W-:Y:S01]  /*3040*/  @!P3 IMAD.IADD R61, R61, 0x1, -R4 ;  /* 0x000000013d3db824 */ /* 0x000fe200078e0a04 */
[----:B------:R-:W-:Y:S01]  /*3050*/  ISETP.GT.U32.AND P3, PT, R4, R67, PT ;  /* 0x000000430400720c */ /* 0x000fe20003f64070 */
[----:B------:R-:W-:Y:S01]  /*3060*/  IMAD.MOV R42, RZ, RZ, -R42 ;  /* 0x000000ffff2a7224 */ /* 0x000fe200078e0a2a */
[----:B------:R-:W-:Y:S01]  /*3070*/  ISETP.GE.AND P1, PT, R52, RZ, PT ;  /* 0x000000ff3400720c */ /* 0x000fe20003f26270 */
[----:B------:R-:W-:-:S04]  /*3080*/  IMAD.HI.U32 R44, R5, R75, RZ ;  /* 0x0000004b052c7227 */ /* 0x000fc800078e00ff */
[C---:B------:R-:W-:Y:S02]  /*3090*/  IMAD R73, R4.reuse, R42, R73 ;  /* 0x0000002a04497224 */ /* 0x040fe400078e0249 */
[----:B------:R-:W-:Y:S02]  /*30a0*/  IMAD.MOV R44, RZ, RZ, -R44 ;  /* 0x000000ffff2c7224 */ /* 0x000fe400078e0a2c */
[-C--:B------:R-:W-:Y:S01]  /*30b0*/  @!P4 IADD3 R71, R71, -R4.reuse, RZ ;  /* 0x800000044747c210 */ /* 0x080fe20007ffe0ff */
[----:B------:R-:W-:Y:S01]  /*30c0*/  @!P6 IMAD.MOV R59, RZ, RZ, -R59 ;  /* 0x000000ffff3be224 */ /* 0x000fe200078e0a3b */
[----:B------:R-:W-:Y:S01]  /*30d0*/  @!P3 IADD3 R67, R67, -R4, RZ ;  /* 0x800000044343b210 */ /* 0x000fe20007ffe0ff */
[C---:B------:R-:W-:Y:S01]  /*30e0*/  IMAD R75, R4.reuse, R44, R75 ;  /* 0x0000002c044b7224 */ /* 0x040fe200078e024b */
[C---:B------:R-:W-:Y:S01]  /*30f0*/  ISETP.GT.U32.AND P4, PT, R4.reuse, R71, PT ;  /* 0x000000470400720c */ /* 0x040fe20003f84070 */
[----:B------:R-:W-:Y:S01]  /*3100*/  IMAD.HI.U32 R50, R5, R81, RZ ;  /* 0x0000005105327227 */ /* 0x000fe200078e00ff */
[----:B------:R-:W-:-:S02]  /*3110*/  ISETP.GT.U32.AND P3, PT, R4, R67, PT ;  /* 0x000000430400720c */ /* 0x000fc40003f64070 */
[----:B------:R-:W-:Y:S01]  /*3120*/  ISETP.GE.AND P6, PT, R46, RZ, PT ;  /* 0x000000ff2e00720c */ /* 0x000fe20003fc6270 */
[C---:B------:R-:W-:Y:S02]  /*3130*/  VIADD R46, R2.reuse, 0xb ;  /* 0x0000000b022e7836 */ /* 0x040fe40000000000 */
[----:B------:R-:W-:Y:S02]  /*3140*/  VIADD R52, R2, 0xa ;  /* 0x0000000a02347836 */ /* 0x000fe40000000000 */
[----:B------:R-:W-:Y:S01]  /*3150*/  IMAD.MOV R50, RZ, RZ, -R50 ;  /* 0x000000ffff327224 */ /* 0x000fe200078e0a32 */
[----:B------:R-:W-:Y:S01]  /*3160*/  IABS R77, R46 ;  /* 0x0000002e004d7213 */ /* 0x000fe20000000000 */
[----:B------:R-:W-:Y:S01]  /*3170*/  @!P0 IMAD.MOV R61, RZ, RZ, -R61 ;  /* 0x000000ffff3d8224 */ /* 0x000fe200078e0a3d */
[----:B------:R-:W-:Y:S01]  /*3180*/  ISETP.GE.AND P0, PT, R48, RZ, PT ;  /* 0x000000ff3000720c */ /* 0x000fe20003f06270 */
[--C-:B------:R-:W-:Y:S01]  /*3190*/  @!P4 IMAD.IADD R71, R71, 0x1, -R4.reuse ;  /* 0x000000014747c824 */ /* 0x100fe200078e0a04 */
[----:B------:R-:W-:Y:S01]  /*31a0*/  ISETP.GT.U32.AND P4, PT, R4, R73, PT ;  /* 0x000000490400720c */ /* 0x000fe20003f84070 */
[----:B------:R-:W-:Y:S01]  /*31b0*/  @!P3 IMAD.IADD R67, R67, 0x1, -R4 ;  /* 0x000000014343b824 */ /* 0x000fe200078e0a04 */
[----:B------:R-:W-:Y:S01]  /*31c0*/  ISETP.GE.AND P3, PT, R46, RZ, PT ;  /* 0x000000ff2e00720c */ /* 0x000fe20003f66270 */
[----:B------:R-:W-:Y:S01]  /*31d0*/  IMAD R81, R4, R50, R81 ;  /* 0x0000003204517224 */ /* 0x000fe200078e0251 */
[----:B------:R-:W-:Y:S01]  /*31e0*/  IABS R79, R52 ;  /* 0x00000034004f7213 */ /* 0x000fe20000000000 */
[----:B------:R-:W-:-:S04]  /*31f0*/  IMAD.HI.U32 R46, R5, R77, RZ ;  /* 0x0000004d052e7227 */ /* 0x000fc800078e00ff */
[----:B------:R-:W-:Y:S02]  /*3200*/  VIADD R50, R2, 0x8 ;  /* 0x0000000802327836 */ /* 0x000fe40000000000 */
[----:B------:R-:W-:Y:S02]  /*3210*/  IMAD.MOV R46, RZ, RZ, -R46 ;  /* 0x000000ffff2e7224 */ /* 0x000fe400078e0a2e */
[----:B------:R-:W-:Y:S01]  /*3220*/  @!P4 IMAD.IADD R73, R73, 0x1, -R4 ;  /* 0x000000014949c824 */ /* 0x000fe200078e0a04 */
[----:B------:R-:W-:Y:S01]  /*3230*/  ISETP.GT.U32.AND P4, PT, R4, R75, PT ;  /* 0x0000004b0400720c */ /* 0x000fe20003f84070 */
[----:B------:R-:W-:Y:S01]  /*3240*/  IMAD.HI.U32 R48, R5, R79, RZ ;  /* 0x0000004f05307227 */ /* 0x000fe200078e00ff */
[----:B------:R-:W-:-:S03]  /*3250*/  IABS R83, R50 ;  /* 0x0000003200537213 */ /* 0x000fc60000000000 */
[----:B------:R-:W-:Y:S02]  /*3260*/  IMAD R77, R4, R46, R77 ;  /* 0x0000002e044d7224 */ /* 0x000fe400078e024d */
[----:B------:R-:W-:Y:S02]  /*3270*/  IMAD.MOV R48, RZ, RZ, -R48 ;  /* 0x000000ffff307224 */ /* 0x000fe400078e0a30 */
[----:B------:R-:W-:-:S04]  /*3280*/  IMAD.HI.U32 R42, R5, R83, RZ ;  /* 0x00000053052a7227 */ /* 0x000fc800078e00ff */
[----:B------:R-:W-:Y:S01]  /*3290*/  @!P4 IADD3 R75, R75, -R4, RZ ;  /* 0x800000044b4bc210 */ /* 0x000fe20007ffe0ff */
[----:B------:R-:W-:Y:S01]  /*32a0*/  @!P6 IMAD.MOV R67, RZ, RZ, -R67 ;  /* 0x000000ffff43e224 */ /* 0x000fe200078e0a43 */
[C---:B------:R-:W-:Y:S01]  /*32b0*/  ISETP.GT.U32.AND P6, PT, R4.reuse, R73, PT ;  /* 0x000000490400720c */ /* 0x040fe20003fc4070 */
[----:B------:R-:W-:Y:S01]  /*32c0*/  @!P0 IMAD.MOV R69, RZ, RZ, -R69 ;  /* 0x000000ffff458224 */ /* 0x000fe200078e0a45 */
[C---:B------:R-:W-:Y:S01]  /*32d0*/  ISETP.GT.U32.AND P4, PT, R4.reuse, R75, PT ;  /* 0x0000004b0400720c */ /* 0x040fe20003f84070 */
[C---:B------:R-:W-:Y:S01]  /*32e0*/  IMAD R79, R4.reuse, R48, R79 ;  /* 0x00000030044f7224 */ /* 0x040fe200078e024f */
[----:B------:R-:W-:Y:S01]  /*32f0*/  ISETP.GT.U32.AND P0, PT, R4, R77, PT ;  /* 0x0000004d0400720c */ /* 0x000fe20003f04070 */
[----:B------:R-:W-:-:S04]  /*3300*/  IMAD.HI.U32 R44, R5, R85, RZ ;  /* 0x00000055052c7227 */ /* 0x000fc800078e00ff */
[----:B------:R-:W-:Y:S02]  /*3310*/  IMAD.MOV R48, RZ, RZ, -R42 ;  /* 0x000000ffff307224 */ /* 0x000fe400078e0a2a */
[----:B------:R-:W-:Y:S02]  /*3320*/  IMAD.MOV R44, RZ, RZ, -R44 ;  /* 0x000000ffff2c7224 */ /* 0x000fe400078e0a2c */
[C---:B------:R-:W-:Y:S02]  /*3330*/  IMAD R83, R4.reuse, R48, R83 ;  /* 0x0000003004537224 */ /* 0x040fe400078e0253 */
[C---:B------:R-:W-:Y:S02]  /*3340*/  IMAD R85, R4.reuse, R44, R85 ;  /* 0x0000002c04557224 */ /* 0x040fe400078e0255 */
[--C-:B------:R-:W-:Y:S01]  /*3350*/  @!P4 IMAD.IADD R75, R75, 0x1, -R4.reuse ;  /* 0x000000014b4bc824 */ /* 0x100fe200078e0a04 */
[C---:B------:R-:W-:Y:S01]  /*3360*/  ISETP.GT.U32.AND P4, PT, R4.reuse, R83, PT ;  /* 0x000000530400720c */ /* 0x040fe20003f84070 */
[----:B------:R-:W-:Y:S01]  /*3370*/  @!P1 IMAD.MOV R71, RZ, RZ, -R71 ;  /* 0x000000ffff479224 */ /* 0x000fe200078e0a47 */
[C---:B------:R-:W-:Y:S01]  /*3380*/  ISETP.GT.U32.AND P1, PT, R4.reuse, R79, PT ;  /* 0x0000004f0400720c */ /* 0x040fe20003f24070 */
[----:B------:R-:W-:Y:S01]  /*3390*/  @!P6 IMAD.IADD R73, R73, 0x1, -R4 ;  /* 0x000000014949e824 */ /* 0x000fe200078e0a04 */
[----:B------:R-:W-:Y:S01]  /*33a0*/  ISETP.GT.U32.AND P6, PT, R4, R81, PT ;  /* 0x000000510400720c */ /* 0x000fe20003fc4070 */
[----:B------:R-:W-:Y:S01]  /*33b0*/  IMAD.HI.U32 R46, R5, R87, RZ ;  /* 0x00000057052e7227 */ /* 0x000fe200078e00ff */
[----:B------:R-:W-:-:S03]  /*33c0*/  @!P2 IADD3 R75, -R75, RZ, RZ ;  /* 0x000000ff4b4ba210 */ /* 0x000fc60007ffe1ff */
[----:B------:R-:W-:Y:S01]  /*33d0*/  @!P0 IMAD.IADD R77, R77, 0x1, -R4 ;  /* 0x000000014d4d8824 */ /* 0x000fe200078e0a04 */
[----:B------:R-:W-:Y:S01]  /*33e0*/  ISETP.GT.U32.AND P0, PT, R4, R85, PT ;  /* 0x000000550400720c */ /* 0x000fe20003f04070 */
[----:B------:R-:W-:Y:S02]  /*33f0*/  IMAD.MOV R46, RZ, RZ, -R46 ;  /* 0x000000ffff2e7224 */ /* 0x000fe400078e0a2e */
[----:B------:R-:W-:Y:S02]  /*3400*/  VIADD R48, R2, 0x2 ;  /* 0x0000000202307836 */ /* 0x000fe40000000000 */
[----:B------:R-:W-:-:S03]  /*3410*/  IMAD.HI.U32 R44, R5, R91, RZ ;  /* 0x0000005b052c7227 */ /* 0x000fc600078e00ff */
[----:B------:R-:W-:Y:S01]  /*3420*/  IABS R95, R48 ;  /* 0x00000030005f7213 */ /* 0x000fe20000000000 */
[----:B------:R-:W-:Y:S02]  /*3430*/  IMAD R87, R4, R46, R87 ;  /* 0x0000002e04577224 */ /* 0x000fe400078e0257 */
[----:B------:R-:W-:Y:S02]  /*3440*/  VIADD R46, R2, 0x3 ;  /* 0x00000003022e7836 */ /* 0x000fe40000000000 */
[----:B------:R-:W-:-:S03]  /*3450*/  IMAD.HI.U32 R42, R5, R89, RZ ;  /* 0x00000059052a7227 */ /* 0x000fc600078e00ff */
[----:B------:R-:W-:Y:S01]  /*3460*/  IABS R93, R46 ;  /* 0x0000002e005d7213 */ /* 0x000fe20000000000 */
[----:B------:R-:W-:Y:S02]  /*3470*/  @!P4 IMAD.IADD R83, R83, 0x1, -R4 ;  /* 0x000000015353c824 */ /* 0x000fe400078e0a04 */
[----:B------:R-:W-:Y:S02]  /*3480*/  IMAD.MOV R44, RZ, RZ, -R44 ;  /* 0x000000ffff2c7224 */ /* 0x000fe400078e0a2c */
[--C-:B------:R-:W-:Y:S01]  /*3490*/  @!P1 IMAD.IADD R79, R79, 0x1, -R4.reuse ;  /* 0x000000014f4f9824 */ /* 0x100fe200078e0a04 */
[C---:B------:R-:W-:Y:S01]  /*34a0*/  ISETP.GT.U32.AND P1, PT, R4.reuse, R87, PT ;  /* 0x000000570400720c */ /* 0x040fe20003f24070 */
[----:B------:R-:W-:Y:S01]  /*34b0*/  @!P6 IMAD.IADD R81, R81, 0x1, -R4 ;  /* 0x000000015151e824 */ /* 0x000fe200078e0a04 */
[C---:B------:R-:W-:Y:S01]  /*34c0*/  ISETP.GT.U32.AND P6, PT, R4.reuse, R77, PT ;  /* 0x0000004d0400720c */ /* 0x040fe20003fc4070 */
[----:B------:R-:W-:Y:S02]  /*34d0*/  IMAD.MOV R42, RZ, RZ, -R42 ;  /* 0x000000ffff2a7224 */ /* 0x000fe400078e0a2a */
[----:B------:R-:W-:Y:S01]  /*34e0*/  @!P0 IMAD.IADD R85, R85, 0x1, -R4 ;  /* 0x0000000155558824 */ /* 0x000fe200078e0a04 */
[C---:B------:R-:W-:Y:S01]  /*34f0*/  ISETP.GT.U32.AND P0, PT, R4.reuse, R83, PT ;  /* 0x000000530400720c */ /* 0x040fe20003f04070 */
[C---:B------:R-:W-:Y:S01]  /*3500*/  IMAD R91, R4.reuse, R44, R91 ;  /* 0x0000002c045b7224 */ /* 0x040fe200078e025b */
[----:B------:R-:W-:Y:S01]  /*3510*/  ISETP.GT.U32.AND P4, PT, R4, R81, PT ;  /* 0x000000510400720c */ /* 0x000fe20003f84070 */
[----:B------:R-:W-:-:S04]  /*3520*/  IMAD.HI.U32 R44, R5, R95, RZ ;  /* 0x0000005f052c7227 */ /* 0x000fc800078e00ff */
[----:B------:R-:W-:Y:S02]  /*3530*/  IMAD R89, R4, R42, R89 ;  /* 0x0000002a04597224 */ /* 0x000fe400078e0259 */
[----:B------:R-:W-:-:S04]  /*3540*/  IMAD.HI.U32 R42, R5, R93, RZ ;  /* 0x0000005d052a7227 */ /* 0x000fc800078e00ff */
[----:B------:R-:W-:Y:S02]  /*3550*/  IMAD.MOV R44, RZ, RZ, -R44 ;  /* 0x000000ffff2c7224 */ /* 0x000fe400078e0a2c */
[----:B------:R-:W-:Y:S02]  /*3560*/  IMAD.MOV R42, RZ, RZ, -R42 ;  /* 0x000000ffff2a7224 */ /* 0x000fe400078e0a2a */
[C---:B------:R-:W-:Y:S02]  /*3570*/  IMAD R95, R4.reuse, R44, R95 ;  /* 0x0000002c045f7224 */ /* 0x040fe400078e025f */
[C---:B------:R-:W-:Y:S02]  /*3580*/  IMAD R93, R4.reuse, R42, R93 ;  /* 0x0000002a045d7224 */ /* 0x040fe400078e025d */
[----:B------:R-:W-:Y:S01]  /*3590*/  @!P5 IMAD.MOV R73, RZ, RZ, -R73 ;  /* 0x000000ffff49d224 */ /* 0x000fe200078e0a49 */
[C---:B------:R-:W-:Y:S01]  /*35a0*/  ISETP.GT.U32.AND P5, PT, R4.reuse, R79, PT ;  /* 0x0000004f0400720c */ /* 0x040fe20003fa4070 */
[--C-:B------:R-:W-:Y:S01]  /*35b0*/  @!P1 IMAD.IADD R87, R87, 0x1, -R4.reuse ;  /* 0x0000000157579824 */ /* 0x100fe200078e0a04 */
[C---:B------:R-:W-:Y:S01]  /*35c0*/  ISETP.GT.U32.AND P1, PT, R4.reuse, R85, PT ;  /* 0x000000550400720c */ /* 0x040fe20003f24070 */
[----:B------:R-:W-:Y:S01]  /*35d0*/  @!P0 IMAD.IADD R83, R83, 0x1, -R4 ;  /* 0x0000000153538824 */ /* 0x000fe200078e0a04 */
[C---:B------:R-:W-:Y:S01]  /*35e0*/  ISETP.GT.U32.AND P0, PT, R4.reuse, R95, PT ;  /* 0x0000005f0400720c */ /* 0x040fe20003f04070 */
[----:B------:R-:W-:Y:S01]  /*35f0*/  IMAD.HI.U32 R42, R5, R97, RZ ;  /* 0x00000061052a7227 */ /* 0x000fe200078e00ff */
[----:B------:R-:W-:-:S03]  /*3600*/  ISETP.GT.U32.AND P2, PT, R4, R87, PT ;  /* 0x000000570400720c */ /* 0x000fc60003f44070 */
[----:B------:R-:W-:-:S04]  /*3610*/  IMAD.HI.U32 R5, R5, R99, RZ ;  /* 0x0000006305057227 */ /* 0x000fc800078e00ff */
[--C-:B------:R-:W-:Y:S01]  /*3620*/  @!P6 IMAD.IADD R77, R77, 0x1, -R4.reuse ;  /* 0x000000014d4de824 */ /* 0x100fe200078e0a04 */
[C---:B------:R-:W-:Y:S01]  /*3630*/  ISETP.GT.U32.AND P6, PT, R4.reuse, R89, PT ;  /* 0x000000590400720c */ /* 0x040fe20003fc4070 */
[----:B------:R-:W-:Y:S01]  /*3640*/  @!P4 IMAD.IADD R81, R81, 0x1, -R4 ;  /* 0x000000015151c824 */ /* 0x000fe200078e0a04 */
[C---:B------:R-:W-:Y:S01]  /*3650*/  ISETP.GT.U32.AND P4, PT, R4.reuse, R93, PT ;  /* 0x0000005d0400720c */ /* 0x040fe20003f84070 */
[----:B------:R-:W-:Y:S02]  /*3660*/  IMAD.MOV R42, RZ, RZ, -R42 ;  /* 0x000000ffff2a7224 */ /* 0x000fe400078e0a2a */
[----:B------:R-:W-:Y:S02]  /*3670*/  IMAD.MOV R5, RZ, RZ, -R5 ;  /* 0x000000ffff057224 */ /* 0x000fe400078e0a05 */
[C---:B------:R-:W-:Y:S02]  /*3680*/  IMAD R97, R4.reuse, R42, R97 ;  /* 0x0000002a04617224 */ /* 0x040fe400078e0261 */
[C---:B------:R-:W-:Y:S01]  /*3690*/  IMAD R99, R4.reuse, R5, R99 ;  /* 0x0000000504637224 */ /* 0x040fe200078e0263 */
[----:B------:R-:W-:Y:S01]  /*36a0*/  SHF.R.S32.HI R5, RZ, 0x1f, R246 ;  /* 0x0000001fff057819 */ /* 0x000fe200000114f6 */
[--C-:B------:R-:W-:Y:S01]  /*36b0*/  @!P5 IMAD.IADD R79, R79, 0x1, -R4.reuse ;  /* 0x000000014f4fd824 */ /* 0x100fe200078e0a04 */
[C---:B------:R-:W-:Y:S01]  /*36c0*/  ISETP.GT.U32.AND P5, PT, R4.reuse, R91, PT ;  /* 0x0000005b0400720c */ /* 0x040fe20003fa4070 */
[--C-:B------:R-:W-:Y:S01]  /*36d0*/  @!P1 IMAD.IADD R85, R85, 0x1, -R4.reuse ;  /* 0x0000000155559824 */ /* 0x100fe200078e0a04 */
[C---:B------:R-:W-:Y:S01]  /*36e0*/  ISETP.GT.U32.AND P1, PT, R4.reuse, R97, PT ;  /* 0x000000610400720c */ /* 0x040fe20003f24070 */
[--C-:B------:R-:W-:Y:S01]  /*36f0*/  @!P0 IMAD.IADD R95, R95, 0x1, -R4.reuse ;  /* 0x000000015f5f8824 */ /* 0x100fe200078e0a04 */
[----:B------:R-:W-:Y:S01]  /*3700*/  ISETP.GT.U32.AND P0, PT, R4, R99, PT ;  /* 0x000000630400720c */ /* 0x000fe20003f04070 */
[--C-:B------:R-:W-:Y:S01]  /*3710*/  @!P2 IMAD.IADD R87, R87, 0x1, -R4.reuse ;  /* 0x000000015757a824 */ /* 0x100fe200078e0a04 */
[----:B------:R-:W-:Y:S01]  /*3720*/  ISETP.GE.AND P2, PT, R52, RZ, PT ;  /* 0x000000ff3400720c */ /* 0x000fe20003f46270 */
[--C-:B------:R-:W-:Y:S01]  /*3730*/  @!P6 IMAD.IADD R89, R89, 0x1, -R4.reuse ;  /* 0x000000015959e824 */ /* 0x100fe200078e0a04 */
[----:B------:R-:W-:Y:S01]  /*3740*/  ISETP.GE.AND P6, PT, R54, RZ, PT ;  /* 0x000000ff3600720c */ /* 0x000fe20003fc6270 */
[--C-:B------:R-:W-:Y:S01]  /*3750*/  @!P4 IMAD.IADD R93, R93, 0x1, -R4.reuse ;  /* 0x000000015d5dc824 */ /* 0x100fe200078e0a04 */
[----:B------:R-:W-:Y:S01]  /*3760*/  ISETP.GE.AND P4, PT, R56, RZ, PT ;  /* 0x000000ff3800720c */ /* 0x000fe20003f86270 */
[----:B------:R-:W-:Y:S01]  /*3770*/  @!P3 IMAD.MOV R77, RZ, RZ, -R77 ;  /* 0x000000ffff4db224 */ /* 0x000fe200078e0a4d */
[----:B------:R-:W-:Y:S01]  /*3780*/  LEA.HI R246, R5, R246, RZ, 0x7 ;  /* 0x000000f605f67211 */ /* 0x000fe200078f38ff */
[--C-:B------:R-:W-:Y:S01]  /*3790*/  @!P5 IMAD.IADD R91, R91, 0x1, -R4.reuse ;  /* 0x000000015b5bd824 */ /* 0x100fe200078e0a04 */
[C---:B------:R-:W-:Y:S01]  /*37a0*/  ISETP.GT.U32.AND P3, PT, R4.reuse, R93, PT ;  /* 0x0000005d0400720c */ /* 0x040fe20003f64070 */
[--C-:B------:R-:W-:Y:S01]  /*37b0*/  @!P1 IMAD.IADD R97, R97, 0x1, -R4.reuse ;  /* 0x0000000161619824 */ /* 0x100fe200078e0a04 */
[C---:B------:R-:W-:Y:S01]  /*37c0*/  ISETP.GT.U32.AND P1, PT, R4.reuse, R89, PT ;  /* 0x000000590400720c */ /* 0x040fe20003f24070 */
[----:B------:R-:W-:Y:S01]  /*37d0*/  IMAD R78, R133, UR40, RZ ;  /* 0x00000028854e7c24 */ /* 0x000fe2000f8e02ff */
[----:B------:R-:W-:Y:S01]  /*37e0*/  @!P0 IADD3 R99, R99, -R4, RZ ;  /* 0x8000000463638210 */ /* 0x000fe20007ffe0ff */
[----:B------:R-:W-:Y:S01]  /*37f0*/  @!P2 IMAD.MOV R79, RZ, RZ, -R79 ;  /* 0x000000ffff4fa224 */ /* 0x000fe200078e0a4f */
[C---:B------:R-:W-:Y:S01]  /*3800*/  ISETP.GT.U32.AND P2, PT, R4.reuse, R91, PT ;  /* 0x0000005b0400720c */ /* 0x040fe20003f44070 */
[----:B------:R-:W-:Y:S01]  /*3810*/  @!P6 IMAD.MOV R81, RZ, RZ, -R81 ;  /* 0x000000ffff51e224 */ /* 0x000fe200078e0a51 */
[C---:B------:R-:W-:Y:S01]  /*3820*/  ISETP.GT.U32.AND P6, PT, R4.reuse, R95, PT ;  /* 0x0000005f0400720c */ /* 0x040fe20003fc4070 */
[----:B------:R-:W-:Y:S01]  /*3830*/  @!P4 IMAD.MOV R85, RZ, RZ, -R85 ;  /* 0x000000ffff55c224 */ /* 0x000fe200078e0a55 */
[----:B------:R-:W-:Y:S01]  /*3840*/  ISETP.GT.U32.AND P0, PT, R4, R97, PT ;  /* 0x000000610400720c */ /* 0x000fe20003f04070 */
[----:B------:R-:W-:Y:S01]  /*3850*/  IMAD R78, R128, UR40, RZ ;  /* 0x00000028804e7c24 */ /* 0x000fe2000f8e02ff */
[----:B------:R-:W-:Y:S01]  /*3860*/  ISETP.GT.U32.AND P4, PT, R4, R99, PT ;  /* 0x000000630400720c */ /* 0x000fe20003f84070 */
[--C-:B------:R-:W-:Y:S01]  /*3870*/  @!P3 IMAD.IADD R93, R93, 0x1, -R4.reuse ;  /* 0x000000015d5db824 */ /* 0x100fe200078e0a04 */
[----:B------:R-:W-:Y:S01]  /*3880*/  ISETP.GE.AND P5, PT, R50, RZ, PT ;  /* 0x000000ff3200720c */ /* 0x000fe20003fa6270 */
[--C-:B------:R-:W-:Y:S01]  /*3890*/  @!P1 IMAD.IADD R89, R89, 0x1, -R4.reuse ;  /* 0x0000000159599824 */ /* 0x100fe200078e0a04 */
[----:B------:R-:W-:Y:S01]  /*38a0*/  ISETP.GE.AND P1, PT, R60, RZ, PT ;  /* 0x000000ff3c00720c */ /* 0x000fe20003f26270 */
[----:B------:R-:W-:Y:S01]  /*38b0*/  IMAD R78, R126, UR40, RZ ;  /* 0x000000287e4e7c24 */ /* 0x000fe2000f8e02ff */
[----:B------:R-:W-:Y:S01]  /*38c0*/  ISETP.GE.AND P3, PT, R46, RZ, PT ;  /* 0x000000ff2e00720c */ /* 0x000fe20003f66270 */
[--C-:B------:R-:W-:Y:S01]  /*38d0*/  @!P2 IMAD.IADD R91, R91, 0x1, -R4.reuse ;  /* 0x000000015b5ba824 */ /* 0x100fe200078e0a04 */
[----:B------:R-:W-:Y:S01]  /*38e0*/  ISETP.GE.AND P2, PT, R62, RZ, PT ;  /* 0x000000ff3e00720c */ /* 0x000fe20003f46270 */
[--C-:B------:R-:W-:Y:S01]  /*38f0*/  @!P6 IMAD.IADD R95, R95, 0x1, -R4.reuse ;  /* 0x000000015f5fe824 */ /* 0x100fe200078e0a04 */
[----:B------:R-:W-:Y:S01]  /*3900*/  ISETP.GE.AND P6, PT, R48, RZ, PT ;  /* 0x000000ff3000720c */ /* 0x000fe20003fc6270 */
[--C-:B------:R-:W-:Y:S01]  /*3910*/  @!P0 IMAD.IADD R97, R97, 0x1, -R4.reuse ;  /* 0x0000000161618824 */ /* 0x100fe200078e0a04 */
[----:B------:R-:W-:Y:S01]  /*3920*/  ISETP.GE.AND P0, PT, R64, RZ, PT ;  /* 0x000000ff4000720c */ /* 0x000fe20003f06270 */
[----:B------:R-:W-:Y:S01]  /*3930*/  @!P4 IMAD.IADD R99, R99, 0x1, -R4 ;  /* 0x000000016363c824 */ /* 0x000fe200078e0a04 */
[----:B------:R-:W-:Y:S01]  /*3940*/  ISETP.NE.AND P4, PT, R45, RZ, PT ;  /* 0x000000ff2d00720c */ /* 0x000fe20003f85270 */
[----:B------:R-:W-:Y:S01]  /*3950*/  @!P5 IMAD.MOV R83, RZ, RZ, -R83 ;  /* 0x000000ffff53d224 */ /* 0x000fe200078e0a53 */
[----:B------:R-:W-:Y:S01]  /*3960*/  LOP3.LUT R4, RZ, R45, RZ, 0x33, !PT ;  /* 0x0000002dff047212 */ /* 0x000fe200078e33ff */
[----:B------:R-:W-:Y:S01]  /*3970*/  @!P1 IMAD.MOV R89, RZ, RZ, -R89 ;  /* 0x000000ffff599224 */ /* 0x000fe200078e0a59 */
[----:B------:R-:W-:Y:S01]  /*3980*/  ISETP.GE.AND P5, PT, R58, RZ, PT ;  /* 0x000000ff3a00720c */ /* 0x000fe20003fa6270 */
[----:B------:R-:W-:Y:S01]  /*3990*/  @!P3 IMAD.MOV R93, RZ, RZ, -R93 ;  /* 0x000000ffff5db224 */ /* 0x000fe200078e0a5d */
[C---:B------:R-:W-:Y:S01]  /*39a0*/  SEL R5, R4.reuse, R24, !P4 ;  /* 0x0000001804057207 */ /* 0x040fe20006000000 */
[----:B------:R-:W-:Y:S01]  /*39b0*/  @!P2 IMAD.MOV R91, RZ, RZ, -R91 ;  /* 0x000000ffff5ba224 */ /* 0x000fe200078e0a5b */
[C---:B------:R-:W-:Y:S01]  /*39c0*/  SEL R42, R4.reuse, R25, !P4 ;  /* 0x00000019042a7207 */ /* 0x040fe20006000000 */
[----:B------:R-:W-:Y:S01]  /*39d0*/  @!P6 IMAD.MOV R95, RZ, RZ, -R95 ;  /* 0x000000ffff5fe224 */ /* 0x000fe200078e0a5f */
[----:B------:R-:W0:Y:S01]  /*39e0*/  LDC.64 R24, c[0x0][0x218] ;  /* 0x00008600ff187b82 */ /* 0x000e220000000a00 */
[C---:B------:R-:W-:Y:S01]  /*39f0*/  SEL R9, R4.reuse, R9, !P4 ;  /* 0x0000000904097207 */ /* 0x040fe20006000000 */
[----:B------:R-:W-:Y:S01]  /*3a00*/  @!P0 IMAD.MOV R97, RZ, RZ, -R97 ;  /* 0x000000ffff618224 */ /* 0x000fe200078e0a61 */
[C---:B------:R-:W-:Y:S01]  /*3a10*/  SEL R10, R4.reuse, R10, !P4 ;  /* 0x0000000a040a7207 */ /* 0x040fe20006000000 */
[----:B------:R-:W-:Y:S01]  /*3a20*/  IMAD R5, R5, UR5, RZ ;  /* 0x0000000505057c24 */ /* 0x000fe2000f8e02ff */
[C---:B------:R-:W-:Y:S01]  /*3a30*/  SEL R15, R4.reuse, R15, !P4 ;  /* 0x0000000f040f7207 */ /* 0x040fe20006000000 */
[----:B------:R-:W-:Y:S01]  /*3a40*/  IMAD R9, R9, UR5, RZ ;  /* 0x0000000509097c24 */ /* 0x000fe2000f8e02ff */
[----:B------:R-:W-:Y:S01]  /*3a50*/  SEL R61, R4, R61, !P4 ;  /* 0x0000003d043d7207 */ /* 0x000fe20006000000 */
[----:B------:R-:W-:Y:S01]  /*3a60*/  @!P5 IMAD.MOV R87, RZ, RZ, -R87 ;  /* 0x000000ffff57d224 */ /* 0x000fe200078e0a57 */
[----:B------:R-:W-:Y:S01]  /*3a70*/  ISETP.GE.AND P5, PT, R2, RZ, PT ;  /* 0x000000ff0200720c */ /* 0x000fe20003fa6270 */
[----:B------:R-:W-:Y:S01]  /*3a80*/  IMAD R10, R10, UR5, RZ ;  /* 0x000000050a0a7c24 */ /* 0x000fe2000f8e02ff */
[C---:B------:R-:W-:Y:S01]  /*3a90*/  SEL R16, R4.reuse, R16, !P4 ;  /* 0x0000001004107207 */ /* 0x040fe20006000000 */
[----:B------:R-:W-:Y:S01]  /*3aa0*/  IMAD R15, R15, UR5, RZ ;  /* 0x000000050f0f7c24 */ /* 0x000fe2000f8e02ff */
[C---:B------:R-:W-:Y:S01]  /*3ab0*/  SEL R21, R4.reuse, R21, !P4 ;  /* 0x0000001504157207 */ /* 0x040fe20006000000 */
[----:B------:R-:W-:Y:S01]  /*3ac0*/  IMAD R82, R61, UR5, RZ ;  /* 0x000000053d527c24 */ /* 0x000fe2000f8e02ff */
[----:B------:R-:W-:Y:S01]  /*3ad0*/  SEL R6, R4, R6, !P4 ;  /* 0x0000000604067207 */ /* 0x000fe20006000000 */
[----:B------:R-:W-:Y:S01]  /*3ae0*/  IMAD R16, R16, UR5, RZ ;  /* 0x0000000510107c24 */ /* 0x000fe2000f8e02ff */
[C---:B------:R-:W-:Y:S01]  /*3af0*/  SEL R11, R4.reuse, R11, !P4 ;  /* 0x0000000b040b7207 */ /* 0x040fe20006000000 */
[----:B------:R-:W-:Y:S01]  /*3b00*/  IMAD R21, R21, UR5, RZ ;  /* 0x0000000515157c24 */ /* 0x000fe2000f8e02ff */
[----:B------:R-:W-:Y:S01]  /*3b10*/  SEL R67, R4, R67, !P4 ;  /* 0x0000004304437207 */ /* 0x000fe20006000000 */
[----:B------:R-:W-:Y:S01]  /*3b20*/  IMAD R6, R6, UR5, RZ ;  /* 0x0000000506067c24 */ /* 0x000fe2000f8e02ff */
[C---:B------:R-:W-:Y:S01]  /*3b30*/  SEL R8, R4.reuse, R8, !P4 ;  /* 0x0000000804087207 */ /* 0x040fe20006000000 */
[----:B------:R-:W-:Y:S01]  /*3b40*/  @!P5 IMAD.MOV R99, RZ, RZ, -R99 ;  /* 0x000000ffff63d224 */ /* 0x000fe200078e0a63 */
[C---:B------:R-:W-:Y:S01]  /*3b50*/  SEL R22, R4.reuse, R22, !P4 ;  /* 0x0000001604167207 */ /* 0x040fe20006000000 */
[----:B------:R-:W-:Y:S01]  /*3b60*/  IMAD R11, R11, UR5, RZ ;  /* 0x000000050b0b7c24 */ /* 0x000fe2000f8e02ff */
[-C--:B0-----:R-:W-:Y:S01]  /*3b70*/  LEA R191, P5, R9, R24.reuse, 0x1 ;  /* 0x0000001809bf7211 */ /* 0x081fe200078a08ff */
[----:B------:R-:W-:Y:S01]  /*3b80*/  IMAD R204, R67, UR5, RZ ;  /* 0x0000000543cc7c24 */ /* 0x000fe2000f8e02ff */
[----:B------:R-:W-:Y:S01]  /*3b90*/  SEL R27, R4, R27, !P4 ;  /* 0x0000001b041b7207 */ /* 0x000fe20006000000 */
[----:B------:R-:W-:Y:S01]  /*3ba0*/  IMAD R8, R8, UR5, RZ ;  /* 0x0000000508087c24 */ /* 0x000fe2000f8e02ff */
[----:B------:R-:W-:Y:S01]  /*3bb0*/  LEA.HI.X.SX32 R61, R9, R25, 0x1, P5 ;  /* 0x00000019093d7211 */ /* 0x000fe200028f0eff */
[----:B------:R-:W-:Y:S01]  /*3bc0*/  IMAD R22, R22, UR5, RZ ;  /* 0x0000000516167c24 */ /* 0x000fe2000f8e02ff */
[-C--:B------:R-:W-:Y:S01]  /*3bd0*/  LEA R192, P6, R10, R24.reuse, 0x1 ;  /* 0x000000180ac07211 */ /* 0x080fe200078c08ff */
[----:B------:R-:W-:Y:S01]  /*3be0*/  IMAD R27, R27, UR5, RZ ;  /* 0x000000051b1b7c24 */ /* 0x000fe2000f8e02ff */
[----:B------:R-:W-:Y:S01]  /*3bf0*/  LEA R197, P5, R15, R24, 0x1 ;  /* 0x000000180fc57211 */ /* 0x000fe200078a08ff */
        /* <DEDUP_REMOVED lines=9> */
[-C--:B------:R-:W-:Y:S01]  /*3c90*/  LEA.HI.X.SX32 R62, R10, R25.reuse, 0x1, P6 ;  /* 0x000000190a3e7211 */ /* 0x080fe200030f0eff */
[----:B------:R-:W-:Y:S01]  /*3ca0*/  IMAD R17, R17, UR5, RZ ;  /* 0x0000000511117c24 */ /* 0x000fe2000f8e02ff */
[----:B------:R-:W-:Y:S01]  /*3cb0*/  LEA.HI.X.SX32 R67, R15, R25, 0x1, P5 ;  /* 0x000000190f437211 */ /* 0x000fe200028f0eff */
[----:B------:R-:W-:Y:S01]  /*3cc0*/  IMAD R207, R73, UR5, RZ ;  /* 0x0000000549cf7c24 */ /* 0x000fe2000f8e02ff */
[----:B------:R-:W-:Y:S01]  /*3cd0*/  SEL R14, R4, R14, !P4 ;  /* 0x0000000e040e7207 */ /* 0x000fe20006000000 */
[----:B------:R-:W-:Y:S01]  /*3ce0*/  IMAD R78, R118, UR40, RZ ;  /* 0x00000028764e7c24 */ /* 0x000fe2000f8e02ff */
[----:B------:R-:W-:Y:S01]  /*3cf0*/  SEL R28, R4, R28, !P4 ;  /* 0x0000001c041c7207 */ /* 0x000fe20006000000 */
[----:B------:R-:W-:Y:S01]  /*3d00*/  IMAD R78, R116, UR40, RZ ;  /* 0x00000028744e7c24 */ /* 0x000fe2000f8e02ff */
[----:B------:R-:W-:Y:S01]  /*3d10*/  SEL R33, R4, R33, !P4 ;  /* 0x0000002104217207 */ /* 0x000fe20006000000 */
[----:B------:R-:W-:Y:S01]  /*3d20*/  IMAD R14, R14, UR5, RZ ;  /* 0x000000050e0e7c24 */ /* 0x000fe2000f8e02ff */
[----:B------:R-:W-:Y:S01]  /*3d30*/  SEL R63, R4, R63, !P4 ;  /* 0x0000003f043f7207 */ /* 0x000fe20006000000 */
        /* <DEDUP_REMOVED lines=97> */
[-C--:B------:R-:W-:Y:S01]  /*4350*/  LEA R166, P4, R8, R24.reuse, 0x1 ;  /* 0x0000001808a67211 */ /* 0x080fe200078808ff */
[----:B------:R-:W-:Y:S01]  /*4360*/  UMOV UR5, URZ ;  /* 0x0000003f00057c82 */ /* 0x000fe20008000000 */
[----:B------:R-:W-:-:S02]  /*4370*/  LEA R221, P6, R22, R24, 0x1 ;  /* 0x0000001816dd7211 */ /* 0x000fc400078c08ff */
[----:B------:R-:W-:Y:S02]  /*4380*/  CS2R R44, SRZ ;  /* 0x00000000002c7805 */ /* 0x000fe4000001ff00 */
[-C--:B------:R-:W-:Y:S01]  /*4390*/  LEA R10, P5, R27, R24.reuse, 0x1 ;  /* 0x000000181b0a7211 */ /* 0x080fe200078a08ff */
[----:B------:R-:W-:Y:S01]  /*43a0*/  IMAD R78, R101, UR40, RZ ;  /* 0x00000028654e7c24 */ /* 0x000fe2000f8e02ff */
[-C--:B------:R-:W-:Y:S01]  /*43b0*/  LEA.HI.X.SX32 R162, R6, R25.reuse, 0x1, P2 ;  /* 0x0000001906a27211 */ /* 0x080fe200010f0eff */
[----:B------:R-:W-:Y:S01]  /*43c0*/  IMAD R78, R96, UR40, RZ ;  /* 0x00000028604e7c24 */ /* 0x000fe2000f8e02ff */
[-C--:B------:R-:W-:Y:S01]  /*43d0*/  LEA.HI.X.SX32 R63, R11, R25.reuse, 0x1, P1 ;  /* 0x000000190b3f7211 */ /* 0x080fe200008f0eff */
[----:B------:R-:W-:Y:S01]  /*43e0*/  IMAD R88, R88, UR40, RZ ;  /* 0x0000002858587c24 */ /* 0x000fe2000f8e02ff */
[-C--:B------:R-:W-:Y:S01]  /*43f0*/  LEA R190, P3, R7, R24.reuse, 0x1 ;  /* 0x0000001807be7211 */ /* 0x080fe200078608ff */
[----:B------:R-:W-:Y:S01]  /*4400*/  IMAD R252, R252, UR40, RZ ;  /* 0x00000028fcfc7c24 */ /* 0x000fe2000f8e02ff */
[-C--:B------:R-:W-:Y:S01]  /*4410*/  LEA R194, P2, R12, R24.reuse, 0x1 ;  /* 0x000000180cc27211 */ /* 0x080fe200078408ff */
[----:B------:R-:W-:Y:S01]  /*4420*/  IMAD R251, R251, UR40, RZ ;  /* 0x00000028fbfb7c24 */ /* 0x000fe2000f8e02ff */
[-C--:B------:R-:W-:Y:S01]  /*4430*/  LEA R199, P1, R17, R24.reuse, 0x1 ;  /* 0x0000001811c77211 */ /* 0x080fe200078208ff */
[----:B------:R-:W-:Y:S01]  /*4440*/  IMAD R250, R250, UR40, RZ ;  /* 0x00000028fafa7c24 */ /* 0x000fe2000f8e02ff */
[-C--:B------:R-:W-:Y:S01]  /*4450*/  LEA.HI.X.SX32 R60, R8, R25.reuse, 0x1, P4 ;  /* 0x00000019083c7211 */ /* 0x080fe200020f0eff */
[----:B------:R-:W-:Y:S01]  /*4460*/  IMAD R249, R249, UR40, RZ ;  /* 0x00000028f9f97c24 */ /* 0x000fe2000f8e02ff */
[-C--:B------:R-:W-:Y:S01]  /*4470*/  LEA.HI.X.SX32 R74, R22, R25.reuse, 0x1, P6 ;  /* 0x00000019164a7211 */ /* 0x080fe200030f0eff */
[----:B------:R-:W-:Y:S01]  /*4480*/  IMAD R248, R248, UR40, RZ ;  /* 0x00000028f8f87c24 */ /* 0x000fe2000f8e02ff */
[----:B------:R-:W-:Y:S01]  /*4490*/  LEA.HI.X.SX32 R170, R27, R25, 0x1, P5 ;  /* 0x000000191baa7211 */ /* 0x000fe200028f0eff */
[----:B------:R-:W-:Y:S01]  /*44a0*/  IMAD R247, R247, UR40, RZ ;  /* 0x00000028f7f77c24 */ /* 0x000fe2000f8e02ff */
[-C--:B------:R-:W-:Y:S01]  /*44b0*/  LEA R196, P4, R14, R24.reuse, 0x1 ;  /* 0x000000180ec47211 */ /* 0x080fe200078808ff */
[----:B------:R-:W-:Y:S01]  /*44c0*/  IMAD R78, R90, UR40, RZ ;  /* 0x000000285a4e7c24 */ /* 0x000fe2000f8e02ff */
[----:B------:R-:W-:-:S02]  /*44d0*/  LEA R11, P6, R28, R24, 0x1 ;  /* 0x000000181c0b7211 */ /* 0x000fc400078c08ff */
[-C--:B------:R-:W-:Y:S02]  /*44e0*/  LEA R16, P5, R33, R24.reuse, 0x1 ;  /* 0x0000001821107211 */ /* 0x080fe400078a08ff */
[-C--:B------:R-:W-:Y:S02]  /*44f0*/  LEA.HI.X.SX32 R164, R7, R25.reuse, 0x1, P3 ;  /* 0x0000001907a47211 */ /* 0x080fe400018f0eff */
[-C--:B------:R-:W-:Y:S02]  /*4500*/  LEA.HI.X.SX32 R64, R12, R25.reuse, 0x1, P2 ;  /* 0x000000190c407211 */ /* 0x080fe400010f0eff */
[----:B------:R-:W-:Y:S02]  /*4510*/  LEA.HI.X.SX32 R69, R17, R25, 0x1, P1 ;  /* 0x0000001911457211 */ /* 0x000fe400008f0eff */
[-C--:B------:R-:W-:Y:S02]  /*4520*/  LEA R195, P3, R13, R24.reuse, 0x1 ;  /* 0x000000180dc37211 */ /* 0x080fe400078608ff */
        /* <DEDUP_REMOVED lines=19> */
[-C--:B------:R-:W-:Y:S02]  /*4660*/  LEA.HI.X.SX32 R71, R19, R25.reuse, 0x1, P3 ;  /* 0x0000001913477211 */ /* 0x080fe400018f0eff */
[-C--:B------:R-:W-:Y:S02]  /*4670*/  LEA.HI.X.SX32 R188, R5, R25.reuse, 0x1, P2 ;  /* 0x0000001905bc7211 */ /* 0x080fe400010f0eff */
[----:B------:R-:W-:Y:S02]  /*4680*/  LEA.HI.X.SX32 R171, R29, R25, 0x1, P1 ;  /* 0x000000191dab7211 */ /* 0x000fe400008f0eff */
[----:B------:R-:W-:Y:S02]  /*4690*/  CS2R R28, SRZ ;  /* 0x00000000001c7805 */ /* 0x000fe4000001ff00 */
[-C--:B------:R-:W-:Y:S02]  /*46a0*/  LEA R224, P3, R42, R24.reuse, 0x1 ;  /* 0x000000182ae07211 */ /* 0x080fe400078608ff */
[----:B------:R-:W-:-:S02]  /*46b0*/  LEA R9, P4, R26, R24, 0x1 ;  /* 0x000000181a097211 */ /* 0x000fc400078808ff */
[-C--:B------:R-:W-:Y:S02]  /*46c0*/  LEA R13, P2, R30, R24.reuse, 0x1 ;  /* 0x000000181e0d7211 */ /* 0x080fe400078408ff */
[-C--:B------:R-:W-:Y:S02]  /*46d0*/  LEA R18, P1, R35, R24.reuse, 0x1 ;  /* 0x0000001823127211 */ /* 0x080fe400078208ff */
[-C--:B------:R-:W-:Y:S02]  /*46e0*/  LEA.HI.X.SX32 R179, R40, R25.reuse, 0x1, P6 ;  /* 0x0000001928b37211 */ /* 0x080fe400030f0eff */
[----:B------:R-:W-:Y:S02]  /*46f0*/  LEA.HI.X.SX32 R183, R53, R25, 0x1, P5 ;  /* 0x0000001935b77211 */ /* 0x000fe400028f0eff */
[----:B------:R-:W-:Y:S02]  /*4700*/  CS2R R52, SRZ ;  /* 0x0000000000347805 */ /* 0x000fe4000001ff00 */
[----:B------:R-:W-:-:S02]  /*4710*/  LEA R19, P6, R55, R24, 0x1 ;  /* 0x0000001837137211 */ /* 0x000fc400078c08ff */
[----:B------:R-:W-:Y:S02]  /*4720*/  LEA R227, P5, R84, R24, 0x1 ;  /* 0x0000001854e37211 */ /* 0x000fe400078a08ff */
[-C--:B------:R-:W-:Y:S02]  /*4730*/  LEA.HI.X.SX32 R140, R42, R25.reuse, 0x1, P3 ;  /* 0x000000192a8c7211 */ /* 0x080fe400018f0eff */
[-C--:B------:R-:W-:Y:S02]  /*4740*/  LEA.HI.X.SX32 R138, R26, R25.reuse, 0x1, P4 ;  /* 0x000000191a8a7211 */ /* 0x080fe400020f0eff */
[----:B------:R-:W-:Y:S02]  /*4750*/  CS2R R26, SRZ ;  /* 0x00000000001a7805 */ /* 0x000fe4000001ff00 */
[-C--:B------:R-:W-:Y:S02]  /*4760*/  LEA.HI.X.SX32 R134, R30, R25.reuse, 0x1, P2 ;  /* 0x000000191e867211 */ /* 0x080fe400010f0eff */
[----:B------:R-:W-:-:S02]  /*4770*/  LEA.HI.X.SX32 R175, R35, R25, 0x1, P1 ;  /* 0x0000001923af7211 */ /* 0x000fc400008f0eff */
[----:B------:R-:W-:Y:S02]  /*4780*/  CS2R R34, SRZ ;  /* 0x0000000000227805 */ /* 0x000fe4000001ff00 */
[-C--:B------:R-:W-:Y:S02]  /*4790*/  LEA R14, P3, R31, R24.reuse, 0x1 ;  /* 0x000000181f0e7211 */ /* 0x080fe400078608ff */
[-C--:B------:R-:W-:Y:S02]  /*47a0*/  LEA R15, P4, R32, R24.reuse, 0x1 ;  /* 0x00000018200f7211 */ /* 0x080fe400078808ff */
[-C--:B------:R-:W-:Y:S02]  /*47b0*/  LEA R6, P2, R36, R24.reuse, 0x1 ;  /* 0x0000001824067211 */ /* 0x080fe400078408ff */
[----:B------:R-:W-:Y:S02]  /*47c0*/  LEA R23, P1, R41, R24, 0x1 ;  /* 0x0000001829177211 */ /* 0x000fe400078208ff */
[----:B------:R-:W-:-:S02]  /*47d0*/  LEA.HI.X.SX32 R184, R55, R25, 0x1, P6 ;  /* 0x0000001937b87211 */ /* 0x000fc400030f0eff */
[----:B------:R-:W-:Y:S02]  /*47e0*/  CS2R R54, SRZ ;  /* 0x0000000000367805 */ /* 0x000fe4000001ff00 */
[-C--:B------:R-:W-:Y:S02]  /*47f0*/  LEA.HI.X.SX32 R84, R84, R25.reuse, 0x1, P5 ;  /* 0x0000001954547211 */ /* 0x080fe400028f0eff */
[-C--:B------:R-:W-:Y:S02]  /*4800*/  LEA R228, P6, R86, R24.reuse, 0x1 ;  /* 0x0000001856e47211 */ /* 0x080fe400078c08ff */
[----:B------:R-:W-:Y:S02]  /*4810*/  LEA R233, P5, R208, R24, 0x1 ;  /* 0x00000018d0e97211 */ /* 0x000fe400078a08ff */
[----:B------:R-:W-:Y:S02]  /*4820*/  LEA.HI.X.SX32 R172, R31, R25, 0x1, P3 ;  /* 0x000000191fac7211 */ /* 0x000fe400018f0eff */
[----:B------:R-:W-:-:S02]  /*4830*/  CS2R R30, SRZ ;  /* 0x00000000001e7805 */ /* 0x000fc4000001ff00 */
[-C--:B------:R-:W-:Y:S02]  /*4840*/  LEA.HI.X.SX32 R132, R32, R25.reuse, 0x1, P4 ;  /* 0x0000001920847211 */ /* 0x080fe400020f0eff */
[----:B------:R-:W-:Y:S02]  /*4850*/  CS2R R32, SRZ ;  /* 0x0000000000207805 */ /* 0x000fe4000001ff00 */
[-C--:B------:R-:W-:Y:S02]  /*4860*/  LEA.HI.X.SX32 R176, R36, R25.reuse, 0x1, P2 ;  /* 0x0000001924b07211 */ /* 0x080fe400010f0eff */
[----:B------:R-:W-:Y:S02]  /*4870*/  LEA.HI.X.SX32 R180, R41, R25, 0x1, P1 ;  /* 0x0000001929b47211 */ /* 0x000fe400008f0eff */
[----:B------:R-:W-:Y:S02]  /*4880*/  CS2R R40, SRZ ;  /* 0x0000000000287805 */ /* 0x000fe4000001ff00 */
[----:B------:R-:W-:-:S02]  /*4890*/  LEA R59, P3, R38, R24, 0x1 ;  /* 0x00000018263b7211 */ /* 0x000fc400078608ff */
[-C--:B------:R-:W-:Y:S02]  /*48a0*/  LEA R58, P4, R37, R24.reuse, 0x1 ;  /* 0x00000018253a7211 */ /* 0x080fe400078808ff */
[-C--:B------:R-:W-:Y:S02]  /*48b0*/  LEA R22, P2, R47, R24.reuse, 0x1 ;  /* 0x000000182f167211 */ /* 0x080fe400078408ff */
[-C--:B------:R-:W-:Y:S02]  /*48c0*/  LEA R7, P1, R43, R24.reuse, 0x1 ;  /* 0x000000182b077211 */ /* 0x080fe400078208ff */
[-C--:B------:R-:W-:Y:S02]  /*48d0*/  LEA.HI.X.SX32 R86, R86, R25.reuse, 0x1, P6 ;  /* 0x0000001956567211 */ /* 0x080fe400030f0eff */
[----:B------:R-:W-:Y:S02]  /*48e0*/  LEA.HI.X.SX32 R208, R208, R25, 0x1, P5 ;  /* 0x00000019d0d07211 */ /* 0x000fe400028f0eff */
[----:B------:R-:W-:-:S02]  /*48f0*/  LEA R234, P6, R77, R24, 0x1 ;  /* 0x000000184dea7211 */ /* 0x000fc400078c08ff */
[-C--:B------:R-:W-:Y:S02]  /*4900*/  LEA R239, P5, R87, R24.reuse, 0x1 ;  /* 0x0000001857ef7211 */ /* 0x080fe400078a08ff */
[----:B------:R-:W-:Y:S01]  /*4910*/  LEA R76, P0, R3, UR6, 0x1 ;  /* 0x00000006034c7c11 */ /* 0x000fe2000f8008ff */
[----:B------:R-:W-:Y:S01]  /*4920*/  UIADD3 UR6, UR12, 0x4000, URZ ;  /* 0x000040000c067890 */ /* 0x000fe2000fffe03f */
[-C--:B------:R-:W-:Y:S02]  /*4930*/  LEA.HI.X.SX32 R130, R38, R25.reuse, 0x1, P3 ;  /* 0x0000001926827211 */ /* 0x080fe400018f0eff */
[----:B------:R-:W-:Y:S02]  /*4940*/  CS2R R38, SRZ ;  /* 0x0000000000267805 */ /* 0x000fe4000001ff00 */
[-C--:B------:R-:W-:Y:S01]  /*4950*/  LEA.HI.X.SX32 R177, R37, R25.reuse, 0x1, P4 ;  /* 0x0000001925b17211 */ /* 0x080fe200020f0eff */
[----:B------:R-:W-:Y:S01]  /*4960*/  USHF.R.U32.HI UR10, URZ, 0x4, UR6 ;  /* 0x000000043f0a7899 */ /* 0x000fe20008011606 */
[-C--:B------:R-:W-:Y:S01]  /*4970*/  LEA.HI.X.SX32 R181, R47, R25.reuse, 0x1, P2 ;  /* 0x000000192fb57211 */ /* 0x080fe200010f0eff */
[----:B------:R-:W-:Y:S01]  /*4980*/  UIADD3 UR6, UP0, UR8, 0x80, URZ ;  /* 0x0000008008067890 */ /* 0x000fe2000ff1e03f */
[----:B------:R-:W-:Y:S01]  /*4990*/  LEA.HI.X.SX32 R187, R43, R25, 0x1, P1 ;  /* 0x000000192bbb7211 */ /* 0x000fe200008f0eff */
[----:B------:R-:W-:Y:S01]  /*49a0*/  USGXT.U32 UR10, UR10, 0xe ;  /* 0x0000000e0a0a789a */ /* 0x000fe20008000000 */
[----:B------:R-:W-:-:S02]  /*49b0*/  LEA R21, P3, R49, R24, 0x1 ;  /* 0x0000001831157211 */ /* 0x000fc400078608ff */
[----:B------:R-:W-:Y:S02]  /*49c0*/  CS2R R36, SRZ ;  /* 0x0000000000247805 */ /* 0x000fe4000001ff00 */
[-C--:B------:R-:W-:Y:S02]  /*49d0*/  LEA R5, P4, R51, R24.reuse, 0x1 ;  /* 0x0000001833057211 */ /* 0x080fe400078808ff */
[----:B------:R-:W-:Y:S02]  /*49e0*/  CS2R R42, SRZ ;  /* 0x00000000002a7805 */ /* 0x000fe4000001ff00 */
[-C--:B------:R-:W-:Y:S02]  /*49f0*/  LEA R8, P2, R186, R24.reuse, 0x1 ;  /* 0x00000018ba087211 */ /* 0x080fe400078408ff */
[----:B------:R-:W-:Y:S02]  /*4a00*/  CS2R R46, SRZ ;  /* 0x00000000002e7805 */ /* 0x000fe4000001ff00 */
[----:B------:R-:W-:-:S02]  /*4a10*/  LEA R229, P1, R204, R24, 0x1 ;  /* 0x00000018cce57211 */ /* 0x000fc400078208ff */
[-C--:B------:R-:W-:Y:S02]  /*4a20*/  LEA.HI.X.SX32 R209, R77, R25.reuse, 0x1, P6 ;  /* 0x000000194dd17211 */ /* 0x080fe400030f0eff */
[-C--:B------:R-:W-:Y:S02]  /*4a30*/  LEA.HI.X.SX32 R214, R87, R25.reuse, 0x1, P5 ;  /* 0x0000001957d67211 */ /* 0x080fe400028f0eff */
[----:B------:R-:W-:Y:S02]  /*4a40*/  LEA R242, P5, R4, R24, 0x1 ;  /* 0x0000001804f27211 */ /* 0x000fe400078a08ff */
[----:B------:R-:W-:Y:S01]  /*4a50*/  LEA.HI.X.SX32 R77, R3, UR7, 0x1, P0 ;  /* 0x00000007034d7c11 */ /* 0x000fe200080f0eff */
[----:B------:R-:W-:Y:S01]  /*4a60*/  UIADD3.X UR7, UR4, 0x40000040, URZ, UP0, !UPT ;  /* 0x4000004004077890 */ /* 0x000fe200087fe43f */
[----:B------:R-:W-:Y:S02]  /*4a70*/  LEA.HI.X.SX32 R182, R49, R25, 0x1, P3 ;  /* 0x0000001931b67211 */ /* 0x000fe400018f0eff */
[----:B------:R-:W-:-:S02]  /*4a80*/  CS2R R48, SRZ ;  /* 0x0000000000307805 */ /* 0x000fc4000001ff00 */
[-C--:B------:R-:W-:Y:S02]  /*4a90*/  LEA.HI.X.SX32 R185, R51, R25.reuse, 0x1, P4 ;  /* 0x0000001933b97211 */ /* 0x080fe400020f0eff */
[----:B------:R-:W-:Y:S02]  /*4aa0*/  CS2R R50, SRZ ;  /* 0x0000000000327805 */ /* 0x000fe4000001ff00 */
[-C--:B------:R-:W-:Y:S01]  /*4ab0*/  LEA.HI.X.SX32 R186, R186, R25.reuse, 0x1, P2 ;  /* 0x00000019baba7211 */ /* 0x080fe200010f0eff */
[----:B------:R-:W-:Y:S01]  /*4ac0*/  UMOV UR4, UR6 ;  /* 0x0000000600047c82 */ /* 0x000fe20008000000 */
[----:B------:R-:W-:Y:S02]  /*4ad0*/  LEA.HI.X.SX32 R204, R204, R25, 0x1, P1 ;  /* 0x00000019cccc7211 */ /* 0x000fe400008f0eff */
[----:B------:R-:W-:Y:S02]  /*4ae0*/  LOP3.LUT R3, R0, 0x6a, RZ, 0xfc, !PT ;  /* 0x0000006a00037812 */ /* 0x000fe400078efcff */
[----:B------:R-:W-:-:S02]  /*4af0*/  LEA R225, P3, R80, R24, 0x1 ;  /* 0x0000001850e17211 */ /* 0x000fc400078608ff */
        /* <DEDUP_REMOVED lines=8> */
[----:B------:R-:W-:Y:S01]  /*4b80*/  LOP3.LUT R4, R0, 0x6c, RZ, 0xfc, !PT ;  /* 0x0000006c00047812 */ /* 0x000fe200078efcff */
[----:B------:R-:W-:Y:S01]  /*4b90*/  IMAD R3, R129, UR40, RZ ;  /* 0x0000002881037c24 */ /* 0x000fe2000f8e02ff */
[-C--:B------:R-:W-:Y:S01]  /*4ba0*/  LEA.HI.X.SX32 R80, R80, R25.reuse, 0x1, P3 ;  /* 0x0000001950507211 */ /* 0x080fe200018f0eff */
[----:B------:R-:W-:Y:S01]  /*4bb0*/  IMAD R3, R127, UR40, RZ ;  /* 0x000000287f037c24 */ /* 0x000fe2000f8e02ff */
[-C--:B------:R-:W-:Y:S01]  /*4bc0*/  LEA.HI.X.SX32 R82, R82, R25.reuse, 0x1, P4 ;  /* 0x0000001952527211 */ /* 0x080fe200020f0eff */
[----:B------:R-:W-:Y:S01]  /*4bd0*/  IMAD R4, R4, UR40, RZ ;  /* 0x0000002804047c24 */ /* 0x000fe2000f8e02ff */
[-C--:B------:R-:W-:Y:S01]  /*4be0*/  LEA.HI.X.SX32 R205, R205, R25.reuse, 0x1, P2 ;  /* 0x00000019cdcd7211 */ /* 0x080fe200010f0eff */
[----:B------:R-:W-:Y:S01]  /*4bf0*/  IMAD R4, R147, UR9, RZ ;  /* 0x0000000993047c24 */ /* 0x000fe2000f8e02ff */
[-C--:B------:R-:W-:Y:S01]  /*4c00*/  LEA.HI.X.SX32 R210, R79, R25.reuse, 0x1, P1 ;  /* 0x000000194fd27211 */ /* 0x080fe200008f0eff */
[----:B------:R-:W-:Y:S01]  /*4c10*/  IMAD R3, R125, UR40, RZ ;  /* 0x000000287d037c24 */ /* 0x000fe2000f8e02ff */
[-C--:B------:R-:W-:Y:S01]  /*4c20*/  LEA R231, P3, R206, R24.reuse, 0x1 ;  /* 0x00000018cee77211 */ /* 0x080fe200078608ff */
[----:B------:R-:W-:Y:S01]  /*4c30*/  UIADD3 UR9, UP0, UR10, 0x2, URZ ;  /* 0x000000020a097890 */ /* 0x000fe2000ff1e03f */
[-C--:B------:R-:W-:Y:S01]  /*4c40*/  LEA R232, P4, R207, R24.reuse, 0x1 ;  /* 0x00000018cfe87211 */ /* 0x080fe200078808ff */
[----:B------:R-:W-:Y:S01]  /*4c50*/  IMAD R3, R122, UR40, RZ ;  /* 0x000000287a037c24 */ /* 0x000fe2000f8e02ff */
[-C--:B------:R-:W-:Y:S01]  /*4c60*/  LEA R236, P2, R81, R24.reuse, 0x1 ;  /* 0x0000001851ec7211 */ /* 0x080fe200078408ff */
[----:B------:R-:W-:Y:S01]  /*4c70*/  IMAD R3, R121, UR40, RZ ;  /* 0x0000002879037c24 */ /* 0x000fe2000f8e02ff */
[----:B------:R-:W-:Y:S01]  /*4c80*/  LOP3.LUT R79, R0, 0x70, RZ, 0xfc, !PT ;  /* 0x00000070004f7812 */ /* 0x000fe200078efcff */
[----:B------:R-:W-:Y:S01]  /*4c90*/  IMAD R3, R119, UR40, RZ ;  /* 0x0000002877037c24 */ /* 0x000fe2000f8e02ff */
[-C--:B------:R-:W-:Y:S01]  /*4ca0*/  LEA.HI.X.SX32 R206, R206, R25.reuse, 0x1, P3 ;  /* 0x00000019cece7211 */ /* 0x080fe200018f0eff */
[----:B------:R-:W-:Y:S01]  /*4cb0*/  UIADD3.X UR11, UR5, 0x40000040, URZ, UP0, !UPT ;  /* 0x40000040050b7890 */ /* 0x000fe200087fe43f */
        /* <DEDUP_REMOVED lines=8> */
[----:B------:R-:W-:Y:S01]  /*4d40*/  LOP3.LUT R81, R0, 0x72, RZ, 0xfc, !PT ;  /* 0x0000007200517812 */ /* 0x000fe200078efcff */
[----:B------:R-:W-:Y:S01]  /*4d50*/  IMAD R79, R131, UR40, RZ ;  /* 0x00000028834f7c24 */ /* 0x000fe2000f8e02ff */
        /* <DEDUP_REMOVED lines=12> */
[----:B------:R-:W-:Y:S01]  /*4e20*/  LEA R245, P4, R97, R24, 0x1 ;  /* 0x0000001861f57211 */ /* 0x000fe200078808ff */
[----:B------:R-:W-:Y:S01]  /*4e30*/  IMAD R79, R111, UR40, RZ ;  /* 0x000000286f4f7c24 */ /* 0x000fe2000f8e02ff */
[----:B------:R-:W-:Y:S01]  /*4e40*/  SHF.R.S32.HI R3, RZ, 0x1f, R4 ;  /* 0x0000001fff037819 */ /* 0x000fe20000011404 */
[----:B------:R-:W-:Y:S01]  /*4e50*/  IMAD R81, R109, UR40, RZ ;  /* 0x000000286d517c24 */ /* 0x000fe2000f8e02ff */
[-C--:B------:R-:W-:Y:S01]  /*4e60*/  LEA.HI.X.SX32 R215, R89, R25.reuse, 0x1, P6 ;  /* 0x0000001959d77211 */ /* 0x080fe200030f0eff */
[----:B------:R-:W-:Y:S01]  /*4e70*/  IMAD R79, R108, UR40, RZ ;  /* 0x000000286c4f7c24 */ /* 0x000fe2000f8e02ff */
[----:B------:R-:W-:Y:S01]  /*4e80*/  LOP3.LUT R89, R0, 0x7c, RZ, 0xfc, !PT ;  /* 0x0000007c00597812 */ /* 0x000fe200078efcff */
[----:B------:R-:W-:Y:S01]  /*4e90*/  IMAD R81, R106, UR40, RZ ;  /* 0x000000286a517c24 */ /* 0x000fe2000f8e02ff */
[C---:B------:R-:W-:Y:S01]  /*4ea0*/  LOP3.LUT R87, R0.reuse, 0x78, RZ, 0xfc, !PT ;  /* 0x0000007800577812 */ /* 0x040fe200078efcff */
[----:B------:R-:W-:Y:S01]  /*4eb0*/  IMAD R79, R105, UR40, RZ ;  /* 0x00000028694f7c24 */ /* 0x000fe2000f8e02ff */
[C---:B------:R-:W-:Y:S01]  /*4ec0*/  LOP3.LUT R85, R0.reuse, 0x76, RZ, 0xfc, !PT ;  /* 0x0000007600557812 */ /* 0x040fe200078efcff */
[----:B------:R-:W-:Y:S01]  /*4ed0*/  UMOV UR5, UR7 ;  /* 0x0000000700057c82 */ /* 0x000fe20008000000 */
[----:B------:R-:W-:Y:S01]  /*4ee0*/  LOP3.LUT R83, R0, 0x74, RZ, 0xfc, !PT ;  /* 0x0000007400537812 */ /* 0x000fe200078efcff */
[----:B------:R-:W-:Y:S01]  /*4ef0*/  IMAD R81, R103, UR40, RZ ;  /* 0x0000002867517c24 */ /* 0x000fe2000f8e02ff */
[-C--:B------:R-:W-:Y:S01]  /*4f00*/  LEA.HI.X.SX32 R216, R91, R25.reuse, 0x1, P1 ;  /* 0x000000195bd87211 */ /* 0x080fe200008f0eff */
[----:B------:R-:W-:Y:S01]  /*4f10*/  IMAD R79, R102, UR40, RZ ;  /* 0x00000028664f7c24 */ /* 0x000fe2000f8e02ff */
[-C--:B------:R-:W-:Y:S01]  /*4f20*/  LEA.HI.X.SX32 R217, R93, R25.reuse, 0x1, P2 ;  /* 0x000000195dd97211 */ /* 0x080fe200010f0eff */
[----:B------:R-:W-:Y:S01]  /*4f30*/  UMOV UR6, UR9 ;  /* 0x0000000900067c82 */ /* 0x000fe20008000000 */
[-C--:B------:R-:W-:Y:S01]  /*4f40*/  LEA.HI.X.SX32 R218, R95, R25.reuse, 0x1, P3 ;  /* 0x000000195fda7211 */ /* 0x080fe200018f0eff */
[----:B------:R-:W-:Y:S01]  /*4f50*/  UMOV UR7, UR11 ;  /* 0x0000000b00077c82 */ /* 0x000fe20008000000 */
[----:B------:R-:W-:-:S02]  /*4f60*/  LEA.HI.X.SX32 R219, R97, R25, 0x1, P4 ;  /* 0x0000001961db7211 */ /* 0x000fc400020f0eff */
[----:B------:R-:W-:Y:S02]  /*4f70*/  CS2R R24, SRZ ;  /* 0x0000000000187805 */ /* 0x000fe4000001ff00 */
[----:B------:R-:W-:Y:S01]  /*4f80*/  SHF.L.U64.HI R3, R4, 0x1, R3 ;  /* 0x0000000104037819 */ /* 0x000fe20000010203 */
[----:B------:R-:W-:Y:S01]  /*4f90*/  IMAD R81, R100, UR40, RZ ;  /* 0x0000002864517c24 */ /* 0x000fe2000f8e02ff */
[----:B------:R-:W-:Y:S01]  /*4fa0*/  SHF.R.S32.HI R246, RZ, 0x7, R246 ;  /* 0x00000007fff67819 */ /* 0x000fe200000114f6 */
[----:B------:R-:W-:Y:S01]  /*4fb0*/  IMAD R79, R98, UR40, RZ ;  /* 0x00000028624f7c24 */ /* 0x000fe2000f8e02ff */
[----:B------:R-:W-:Y:S01]  /*4fc0*/  SHF.L.U32 R4, R4, 0x1, RZ ;  /* 0x0000000104047819 */ /* 0x000fe200000006ff */
[----:B------:R-:W-:Y:S01]  /*4fd0*/  IMAD R89, R89, UR40, RZ ;  /* 0x0000002859597c24 */ /* 0x000fe2000f8e02ff */
[----:B------:R-:W-:Y:S01]  /*4fe0*/  UIADD3.64 UR16, UR4, 0x80, URZ ;  /* 0x0000008004107897 */ /* 0x000fe2000fffe03f */
        /* <DEDUP_REMOVED lines=9> */
[----:B------:R-:W-:-:S02]  /*5080*/  UIADD3.64 UR36, UR4, 0x300, URZ ;  /* 0x0000030004247897 */ /* 0x000fc4000fffe03f */
[----:B------:R-:W-:Y:S02]  /*5090*/  UIADD3.64 UR18, UR6, 0x2, URZ ;  /* 0x0000000206127897 */ /* 0x000fe4000fffe03f */
[----:B------:R-:W-:Y:S02]  /*50a0*/  UIADD3.64 UR22, UR6, 0x4, URZ ;  /* 0x0000000406167897 */ /* 0x000fe4000fffe03f */
[----:B------:R-:W-:Y:S02]  /*50b0*/  UIADD3.64 UR26, UR6, 0x1fe, URZ ;  /* 0x000001fe061a7897 */ /* 0x000fe4000fffe03f */
[----:B------:R-:W-:Y:S02]  /*50c0*/  UIADD3.64 UR30, UR6, 0x200, URZ ;  /* 0x00000200061e7897 */ /* 0x000fe4000fffe03f */
[----:B------:R-:W-:Y:S02]  /*50d0*/  UIADD3.64 UR34, UR6, 0x202, URZ ;  /* 0x0000020206227897 */ /* 0x000fe4000fffe03f */
[----:B------:R-:W-:Y:S01]  /*50e0*/  UIADD3.64 UR38, UR6, 0x204, URZ ;  /* 0x0000020406267897 */ /* 0x000fe2000fffe03f */
[----:B------:R-:W-:-:S11]  /*50f0*/  ULDC UR40, c[0x0][0x238] ;  /* 0x00008e0000287ab9 */ /* 0x000fd60000000800 */
.L_x_1:
[C---:B------:R-:W-:Y:S01]  /*5100*/  ISETP.GE.AND P0, PT, R0.reuse, UR13, PT ;  /* 0x0000000d00007c0c */ /* 0x040fe2000bf06270 */
[C---:B------:R-:W-:Y:S01]  /*5110*/  IMAD R78, R0.reuse, UR40, RZ ;  /* 0x00000028004e7c24 */ /* 0x040fe2000f8e02ff */
[----:B------:R-:W-:Y:S01]  /*5120*/  LOP3.LUT R88, R0, 0x4, RZ, 0xfc, !PT ;  /* 0x0000000400587812 */ /* 0x000fe200078efcff */
[----:B------:R-:W-:Y:S01]  /*5130*/  ULDC UR41, c[0x0][0x238] ;  /* 0x00008e0000297ab9 */ /* 0x000fe20000000800 */
[----:B------:R-:W-:Y:S01]  /*5140*/  PRMT R133, RZ, 0x7610, R133 ;  /* 0x00007610ff857816 */ /* 0x000fe20000000085 */
[----:B------:R-:W-:Y:S01]  /*5150*/  IMAD.WIDE R78, R78, 0x2, R76 ;  /* 0x000000024e4e7825 */ /* 0x000fe200078e024c */
[----:B------:R-:W-:Y:S01]  /*5160*/  ISETP.GE.AND P2, PT, R88, UR13, PT ;  /* 0x0000000d58007c0c */ /* 0x000fe2000bf46270 */
[----:B------:R-:W-:Y:S01]  /*5170*/  ULDC UR9, c[0x0][0x238] ;  /* 0x00008e0000097ab9 */ /* 0x000fe20000000800 */
[C---:B------:R-:W-:Y:S01]  /*5180*/  LOP3.LUT R90, R0.reuse, 0x6, RZ, 0xfc, !PT ;  /* 0x00000006005a7812 */ /* 0x040fe200078efcff */
[----:B------:R-:W-:Y:S01]  /*5190*/  ULDC UR42, c[0x0][0x238] ;  /* 0x00008e00002a7ab9 */ /* 0x000fe20000000800 */
[C---:B------:R-:W-:Y:S01]  /*51a0*/  LOP3.LUT R88, R0.reuse, 0xa, RZ, 0xfc, !PT ;  /* 0x0000000a00587812 */ /* 0x040fe200078efcff */
[----:B------:R-:W-:Y:S01]  /*51b0*/  ULDC UR11, c[0x0][0x238] ;  /* 0x00008e00000b7ab9 */ /* 0x000fe20000000800 */
[----:B------:R-:W-:Y:S01]  /*51c0*/  LOP3.LUT R89, R0, 0x2, RZ, 0xfc, !PT ;  /* 0x0000000200597812 */ /* 0x000fe200078efcff */
[----:B------:R0:W2:Y:S01]  /*51d0*/  @!P0 LDG.E.U16 R133, desc[UR14][R78.64] ;  /* 0x0000000e4e858981 */ /* 0x0000a2000c1e1500 */
[----:B------:R-:W-:-:S02]  /*51e0*/  ISETP.GE.AND P0, PT, R90, UR13, PT ;  /* 0x0000000d5a007c0c */ /* 0x000fc4000bf06270 */
[----:B------:R-:W-:Y:S02]  /*51f0*/  ISETP.GE.AND P4, PT, R88, UR13, PT ;  /* 0x0000000d58007c0c */ /* 0x000fe4000bf86270 */
[----:B------:R-:W-:Y:S01]  /*5200*/  LOP3.LUT R88, R0, 0x2, RZ, 0xfc, !PT ;  /* 0x0000000200587812 */ /* 0x000fe200078efcff */
[----:B------:R-:W-:Y:S01]  /*5210*/  IMAD R90, R90, UR41, RZ ;  /* 0x000000295a5a7c24 */ /* 0x000fe2000f8e02ff */
[----:B------:R-:W-:Y:S01]  /*5220*/  LOP3.LUT R96, R0, 0xa, RZ, 0xfc, !PT ;  /* 0x0000000a00607812 */ /* 0x000fe200078efcff */
[----:B------:R-:W-:Y:S01]  /*5230*/  ULDC UR41, c[0x0][0x238] ;  /* 0x00008e0000297ab9 */ /* 0x000fe20000000800 */
[----:B------:R-:W-:Y:S01]  /*5240*/  PRMT R108, RZ, 0x7610, R108 ;  /* 0x00007610ff6c7816 */ /* 0x000fe2000000006c */
[----:B------:R-:W-:Y:S01]  /*5250*/  IMAD R88, R88, UR9, RZ ;  /* 0x0000000958587c24 */ /* 0x000fe2000f8e02ff */
[----:B------:R-:W-:Y:S01]  /*5260*/  ULDC UR9, c[0x0][0x238] ;  /* 0x00008e0000097ab9 */ /* 0x000fe20000000800 */
[----:B------:R-:W-:Y:S01]  /*5270*/  IMAD.WIDE R90, R90, 0x2, R76 ;  /* 0x000000025a5a7825 */ /* 0x000fe200078e024c */
[----:B------:R-:W-:-:S02]  /*5280*/  LOP3.LUT R104, R0, 0xc, RZ, 0xfc, !PT ;  /* 0x0000000c00687812 */ /* 0x000fc400078efcff */
[----:B------:R-:W-:Y:S01]  /*5290*/  PRMT R102, RZ, 0x7610, R102 ;  /* 0x00007610ff667816 */ /* 0x000fe20000000066 */
[----:B------:R-:W-:Y:S01]  /*52a0*/  IMAD R96, R96, UR9, RZ ;  /* 0x0000000960607c24 */ /* 0x000fe2000f8e02ff */
[----:B------:R-:W3:Y:S01]  /*52b0*/  @!P0 LDG.E.U16 R108, desc[UR14][R90.64] ;  /* 0x0000000e5a6c8981 */ /* 0x000ee2000c1e1500 */
[----:B------:R-:W-:Y:S01]  /*52c0*/  ISETP.GE.AND P1, PT, R89, UR13, PT ;  /* 0x0000000d59007c0c */ /* 0x000fe2000bf26270 */
[--C-:B0-----:R-:W-:Y:S01]  /*52d0*/  IMAD.WIDE R78, R88, 0x2, R76.reuse ;  /* 0x00000002584e7825 */ /* 0x101fe200078e024c */
[----:B------:R-:W-:Y:S01]  /*52e0*/  ISETP.GE.AND P0, PT, R104, UR13, PT ;  /* 0x0000000d68007c0c */ /* 0x000fe2000bf06270 */
[----:B------:R-:W-:Y:S01]  /*52f0*/  ULDC UR9, c[0x0][0x238] ;  /* 0x00008e0000097ab9 */ /* 0x000fe20000000800 */
[----:B------:R-:W-:Y:S01]  /*5300*/  LOP3.LUT R89, R0, 0x8, RZ, 0xfc, !PT ;  /* 0x0000000800597812 */ /* 0x000fe200078efcff */
[----:B------:R-:W-:Y:S01]  /*5310*/  IMAD.WIDE R96, R96, 0x2, R76 ;  /* 0x0000000260607825 */ /* 0x000fe200078e024c */
[C---:B------:R-:W-:Y:S02]  /*5320*/  LOP3.LUT R88, R0.reuse, 0x4, RZ, 0xfc, !PT ;  /* 0x0000000400587812 */ /* 0x040fe400078efcff */
[----:B------:R-:W-:-:S02]  /*5330*/  LOP3.LUT R104, R0, 0x14, RZ, 0xfc, !PT ;  /* 0x0000001400687812 */ /* 0x000fc400078efcff */
[----:B------:R-:W-:Y:S01]  /*5340*/  LOP3.LUT R92, R0, 0x8, RZ, 0xfc, !PT ;  /* 0x00000008005c7812 */ /* 0x000fe200078efcff */
[----:B------:R-:W4:Y:S01]  /*5350*/  @!P4 LDG.E.U16 R102, desc[UR14][R96.64] ;  /* 0x0000000e6066c981 */ /* 0x000f22000c1e1500 */
[----:B------:R-:W-:Y:S01]  /*5360*/  ISETP.GE.AND P3, PT, R89, UR13, PT ;  /* 0x0000000d59007c0c */ /* 0x000fe2000bf66270 */
[----:B------:R-:W-:Y:S01]  /*5370*/  IMAD R88, R88, UR42, RZ ;  /* 0x0000002a58587c24 */ /* 0x000fe2000f8e02ff */
[----:B------:R-:W-:Y:S01]  /*5380*/  ISETP.GE.AND P4, PT, R104, UR13, PT ;  /* 0x0000000d68007c0c */ /* 0x000fe2000bf86270 */
[----:B------:R-:W-:Y:S01]  /*5390*/  IMAD R92, R92, UR11, RZ ;  /* 0x0000000b5c5c7c24 */ /* 0x000fe2000f8e02ff */
[----:B------:R-:W-:Y:S02]  /*53a0*/  LOP3.LUT R104, R0, 0xc, RZ, 0xfc, !PT ;  /* 0x0000000c00687812 */ /* 0x000fe400078efcff */
[----:B------:R-:W-:Y:S01]  /*53b0*/  PRMT R95, RZ, 0x7610, R95 ;  /* 0x00007610ff5f7816 */ /* 0x000fe2000000005f */
[----:B------:R-:W-:Y:S01]  /*53c0*/  IMAD.WIDE R88, R88, 0x2, R76 ;  /* 0x0000000258587825 */ /* 0x000fe200078e024c */
[----:B------:R-:W-:Y:S01]  /*53d0*/  PRMT R87, RZ, 0x7610, R87 ;  /* 0x00007610ff577816 */ /* 0x000fe20000000057 */
[----:B------:R-:W-:Y:S01]  /*53e0*/  ULDC UR11, c[0x0][0x238] ;  /* 0x00008e00000b7ab9 */ /* 0x000fe20000000800 */
[----:B------:R-:W-:Y:S01]  /*53f0*/  PRMT R131, RZ, 0x7610, R131 ;  /* 0x00007610ff837816 */ /* 0x000fe20000000083 */
[----:B------:R-:W-:Y:S01]  /*5400*/  IMAD R104, R104, UR9, RZ ;  /* 0x0000000968687c24 */ /* 0x000fe2000f8e02ff */
[----:B------:R-:W-:Y:S01]  /*5410*/  LOP3.LUT R106, R0, 0x10, RZ, 0xfc, !PT ;  /* 0x00000010006a7812 */ /* 0x000fe200078efcff */
[----:B------:R-:W-:Y:S01]  /*5420*/  IMAD.WIDE R92, R92, 0x2, R76 ;  /* 0x000000025c5c7825 */ /* 0x000fe200078e024c */
[----:B------:R0:W5:Y:S01]  /*5430*/  @!P1 LDG.E.U16 R95, desc[UR14][R78.64] ;  /* 0x0000000e4e5f9981 */ /* 0x000162000c1e1500 */
[----:B------:R-:W-:Y:S01]  /*5440*/  LOP3.LUT R105, R0, 0x12, RZ, 0xfc, !PT ;  /* 0x0000001200697812 */ /* 0x000fe200078efcff */
[----:B------:R-:W-:Y:S01]  /*5450*/  ULDC UR9, c[0x0][0x238] ;  /* 0x00008e0000097ab9 */ /* 0x000fe20000000800 */
[----:B------:R-:W-:Y:S01]  /*5460*/  PRMT R101, RZ, 0x7610, R101 ;  /* 0x00007610ff657816 */ /* 0x000fe20000000065 */
[----:B------:R-:W3:Y:S01]  /*5470*/  @!P2 LDG.E.U16 R87, desc[UR14][R88.64] ;  /* 0x0000000e5857a981 */ /* 0x000ee2000c1e1500 */
[C---:B------:R-:W-:Y:S01]  /*5480*/  ISETP.GE.AND P2, PT, R106.reuse, UR13, PT ;  /* 0x0000000d6a007c0c */ /* 0x040fe2000bf46270 */
[----:B------:R-:W-:Y:S01]  /*5490*/  IMAD R106, R106, UR41, RZ ;  /* 0x000000296a6a7c24 */ /* 0x000fe2000f8e02ff */
[----:B------:R-:W-:Y:S01]  /*54a0*/  LOP3.LUT R107, R0, 0xe, RZ, 0xfc, !PT ;  /* 0x0000000e006b7812 */ /* 0x000fe200078efcff */
[----:B------:R1:W4:Y:S01]  /*54b0*/  @!P3 LDG.E.U16 R131, desc[UR14][R92.64] ;  /* 0x0000000e5c83b981 */ /* 0x000322000c1e1500 */
[----:B------:R-:W-:Y:S01]  /*54c0*/  PRMT R100, RZ, 0x7610, R100 ;  /* 0x00007610ff647816 */ /* 0x000fe20000000064 */
[--C-:B0-----:R-:W-:Y:S01]  /*54d0*/  IMAD.WIDE R78, R104, 0x2, R76.reuse ;  /* 0x00000002684e7825 */ /* 0x101fe200078e024c */
[----:B------:R-:W-:Y:S01]  /*54e0*/  LOP3.LUT R104, R0, 0x14, RZ, 0xfc, !PT ;  /* 0x0000001400687812 */ /* 0x000fe200078efcff */
[----:B------:R-:W-:Y:S01]  /*54f0*/  ULDC UR42, c[0x0][0x238] ;  /* 0x00008e00002a7ab9 */ /* 0x000fe20000000800 */
[C---:B------:R-:W-:Y:S01]  /*5500*/  ISETP.GE.AND P3, PT, R105.reuse, UR13, PT ;  /* 0x0000000d69007c0c */ /* 0x040fe2000bf66270 */
[----:B------:R-:W-:Y:S01]  /*5510*/  IMAD R105, R105, UR11, RZ ;  /* 0x0000000b69697c24 */ /* 0x000fe2000f8e02ff */
[----:B------:R-:W-:Y:S01]  /*5520*/  ISETP.GE.AND P1, PT, R107, UR13, PT ;  /* 0x0000000d6b007c0c */ /* 0x000fe2000bf26270 */
[----:B------:R-:W-:Y:S01]  /*5530*/  IMAD R104, R104, UR9, RZ ;  /* 0x0000000968687c24 */ /* 0x000fe2000f8e02ff */
[----:B------:R-:W3:Y:S01]  /*5540*/  @!P0 LDG.E.U16 R101, desc[UR14][R78.64] ;  /* 0x0000000e4e658981 */ /* 0x000ee2000c1e1500 */
[----:B-1----:R-:W-:Y:S01]  /*5550*/  IMAD.WIDE R92, R106, 0x2, R76 ;  /* 0x000000026a5c7825 */ /* 0x002fe200078e024c */
[----:B------:R-:W-:Y:S01]  /*5560*/  LOP3.LUT R106, R0, 0x16, RZ, 0xfc, !PT ;  /* 0x00000016006a7812 */ /* 0x000fe200078efcff */
[----:B------:R-:W-:Y:S01]  /*5570*/  ULDC UR9, c[0x0][0x238] ;  /* 0x00008e0000097ab9 */ /* 0x000fe20000000800 */
[----:B------:R-:W-:Y:S01]  /*5580*/  PRMT R129, RZ, 0x7610, R129 ;  /* 0x00007610ff817816 */ /* 0x000fe20000000081 */
[--C-:B------:R-:W-:Y:S01]  /*5590*/  IMAD.WIDE R96, R105, 0x2, R76.reuse ;  /* 0x0000000269607825 */ /* 0x100fe200078e024c */
[----:B------:R-:W-:Y:S01]  /*55a0*/  ISETP.GE.AND P0, PT, R106, UR13, PT ;  /* 0x0000000d6a007c0c */ /* 0x000fe2000bf06270 */
[----:B------:R-:W-:Y:S01]  /*55b0*/  ULDC UR41, c[0x0][0x238] ;  /* 0x00008e0000297ab9 */ /* 0x000fe20000000800 */
[----:B------:R-:W-:Y:S01]  /*55c0*/  LOP3.LUT R110, R0, 0x1a, RZ, 0xfc, !PT ;  /* 0x0000001a006e7812 */ /* 0x000fe200078efcff */
[----:B------:R-:W-:Y:S01]  /*55d0*/  IMAD.WIDE R104, R104, 0x2, R76 ;  /* 0x0000000268687825 */ /* 0x000fe200078e024c */
[----:B------:R-:W-:Y:S01]  /*55e0*/  LOP3.LUT R106, R0, 0x1e, RZ, 0xfc, !PT ;  /* 0x0000001e006a7812 */ /* 0x000fe200078efcff */
[----:B------:R-:W5:Y:S01]  /*55f0*/  @!P2 LDG.E.U16 R129, desc[UR14][R92.64] ;  /* 0x0000000e5c81a981 */ /* 0x000f62000c1e1500 */
[----:B------:R-:W-:Y:S01]  /*5600*/  PRMT R91, RZ, 0x7610, R91 ;  /* 0x00007610ff5b7816 */ /* 0x000fe2000000005b */
[----:B------:R-:W-:Y:S01]  /*5610*/  IMAD R107, R107, UR42, RZ ;  /* 0x0000002a6b6b7c24 */ /* 0x000fe2000f8e02ff */
[----:B------:R-:W-:Y:S01]  /*5620*/  PRMT R99, RZ, 0x7610, R99 ;  /* 0x00007610ff637816 */ /* 0x000fe20000000063 */
[----:B------:R-:W3:Y:S01]  /*5630*/  @!P4 LDG.E.U16 R100, desc[UR14][R104.64] ;  /* 0x0000000e6864c981 */ /* 0x000ee2000c1e1500 */
[----:B------:R-:W-:Y:S01]  /*5640*/  ISETP.GE.AND P4, PT, R106, UR13, PT ;  /* 0x0000000d6a007c0c */ /* 0x000fe2000bf86270 */
[----:B------:R-:W-:Y:S01]  /*5650*/  IMAD.WIDE R88, R107, 0x2, R76 ;  /* 0x000000026b587825 */ /* 0x000fe200078e024c */
[----:B------:R-:W-:Y:S01]  /*5660*/  LOP3.LUT R106, R0, 0x16, RZ, 0xfc, !PT ;  /* 0x00000016006a7812 */ /* 0x000fe200078efcff */
[----:B------:R-:W-:Y:S01]  /*5670*/  ULDC UR42, c[0x0][0x238] ;  /* 0x00008e00002a7ab9 */ /* 0x000fe20000000800 */
[----:B------:R-:W-:-:S02]  /*5680*/  ISETP.GE.AND P2, PT, R110, UR13, PT ;  /* 0x0000000d6e007c0c */ /* 0x000fc4000bf46270 */
[----:B------:R-:W-:Y:S01]  /*5690*/  LOP3.LUT R111, R0, 0x18, RZ, 0xfc, !PT ;  /* 0x00000018006f7812 */ /* 0x000fe200078efcff */
[----:B------:R0:W3:Y:S01]  /*56a0*/  @!P1 LDG.E.U16 R91, desc[UR14][R88.64] ;  /* 0x0000000e585b9981 */ /* 0x0000e2000c1e1500 */
[----:B------:R-:W-:Y:S01]  /*56b0*/  IMAD R106, R106, UR9, RZ ;  /* 0x000000096a6a7c24 */ /* 0x000fe2000f8e02ff */
[----:B------:R-:W-:Y:S01]  /*56c0*/  PRMT R83, RZ, 0x7610, R83 ;  /* 0x00007610ff537816 */ /* 0x000fe20000000053 */
[----:B------:R-:W-:Y:S01]  /*56d0*/  IMAD R110, R110, UR41, RZ ;  /* 0x000000296e6e7c24 */ /* 0x000fe2000f8e02ff */
[C---:B------:R-:W-:Y:S01]  /*56e0*/  ISETP.GE.AND P1, PT, R111.reuse, UR13, PT ;  /* 0x0000000d6f007c0c */ /* 0x040fe2000bf26270 */
[----:B------:R1:W3:Y:S01]  /*56f0*/  @!P3 LDG.E.U16 R99, desc[UR14][R96.64] ;  /* 0x0000000e6063b981 */ /* 0x0002e2000c1e1500 */
[----:B------:R-:W-:Y:S01]  /*5700*/  LOP3.LUT R107, R0, 0x1c, RZ, 0xfc, !PT ;  /* 0x0000001c006b7812 */ /* 0x000fe200078efcff */
[----:B------:R-:W-:Y:S01]  /*5710*/  IMAD R111, R111, UR42, RZ ;  /* 0x0000002a6f6f7c24 */ /* 0x000fe2000f8e02ff */
[----:B------:R-:W-:Y:S01]  /*5720*/  ULDC UR11, c[0x0][0x238] ;  /* 0x00008e00000b7ab9 */ /* 0x000fe20000000800 */
[----:B------:R-:W-:Y:S01]  /*5730*/  PRMT R127, RZ, 0x7610, R127 ;  /* 0x00007610ff7f7816 */ /* 0x000fe2000000007f */
[----:B0-----:R-:W-:Y:S01]  /*5740*/  IMAD.WIDE R88, R106, 0x2, R76 ;  /* 0x000000026a587825 */ /* 0x001fe200078e024c */
[----:B------:R-:W-:Y:S01]  /*5750*/  LOP3.LUT R106, R0, 0x1e, RZ, 0xfc, !PT ;  /* 0x0000001e006a7812 */ /* 0x000fe200078efcff */
[----:B------:R-:W-:Y:S01]  /*5760*/  ULDC UR9, c[0x0][0x238] ;  /* 0x00008e0000097ab9 */ /* 0x000fe20000000800 */
[----:B------:R-:W-:Y:S01]  /*5770*/  PRMT R78, RZ, 0x7610, R78 ;  /* 0x00007610ff4e7816 */ /* 0x000fe2000000004e */
[----:B------:R-:W-:Y:S01]  /*5780*/  ULDC UR41, c[0x0][0x238] ;  /* 0x00008e0000297ab9 */ /* 0x000fe20000000800 */
[----:B-1----:R-:W-:Y:S01]  /*5790*/  IMAD.WIDE R96, R110, 0x2, R76 ;  /* 0x000000026e607825 */ /* 0x002fe200078e024c */
[----:B------:R-:W-:-:S02]  /*57a0*/  LOP3.LUT R110, R0, 0x20, RZ, 0xfc, !PT ;  /* 0x00000020006e7812 */ /* 0x000fc400078efcff */
[C---:B------:R-:W-:Y:S01]  /*57b0*/  ISETP.GE.AND P3, PT, R107.reuse, UR13, PT ;  /* 0x0000000d6b007c0c */ /* 0x040fe2000bf66270 */
[----:B------:R-:W-:Y:S01]  /*57c0*/  IMAD R107, R107, UR11, RZ ;  /* 0x0000000b6b6b7c24 */ /* 0x000fe2000f8e02ff */
[----:B------:R0:W3:Y:S01]  /*57d0*/  @!P2 LDG.E.U16 R83, desc[UR14][R96.64] ;  /* 0x0000000e6053a981 */ /* 0x0000e2000c1e1500 */
[--C-:B------:R-:W-:Y:S01]  /*57e0*/  IMAD.WIDE R92, R111, 0x2, R76.reuse ;  /* 0x000000026f5c7825 */ /* 0x100fe200078e024c */
[----:B------:R-:W-:Y:S01]  /*57f0*/  ISETP.GE.AND P2, PT, R110, UR13, PT ;  /* 0x0000000d6e007c0c */ /* 0x000fe2000bf46270 */
[----:B------:R-:W-:Y:S01]  /*5800*/  ULDC UR11, c[0x0][0x238] ;  /* 0x00008e00000b7ab9 */ /* 0x000fe20000000800 */
[----:B------:R-:W-:Y:S01]  /*5810*/  LOP3.LUT R110, R0, 0x28, RZ, 0xfc, !PT ;  /* 0x00000028006e7812 */ /* 0x000fe200078efcff */
[----:B------:R-:W-:Y:S01]  /*5820*/  IMAD R106, R106, UR9, RZ ;  /* 0x000000096a6a7c24 */ /* 0x000fe2000f8e02ff */
[----:B------:R1:W3:Y:S01]  /*5830*/  @!P1 LDG.E.U16 R127, desc[UR14][R92.64] ;  /* 0x0000000e5c7f9981 */ /* 0x0002e2000c1e1500 */
[----:B------:R-:W-:Y:S01]  /*5840*/  IMAD.WIDE R104, R107, 0x2, R76 ;  /* 0x000000026b687825 */ /* 0x000fe200078e024c */
[----:B------:R-:W-:Y:S01]  /*5850*/  ISETP.GE.AND P1, PT, R110, UR13, PT ;  /* 0x0000000d6e007c0c */ /* 0x000fe2000bf26270 */
[----:B------:R-:W-:-:S02]  /*5860*/  ULDC UR9, c[0x0][0x238] ;  /* 0x00008e0000097ab9 */ /* 0x000fc40000000800 */
[----:B------:R-:W-:Y:S01]  /*5870*/  IMAD.WIDE R106, R106, 0x2, R76 ;  /* 0x000000026a6a7825 */ /* 0x000fe200078e024c */
[----:B------:R-:W-:Y:S02]  /*5880*/  PRMT R90, RZ, 0x7610, R90 ;  /* 0x00007610ff5a7816 */ /* 0x000fe4000000005a */
[C---:B------:R-:W-:Y:S02]  /*5890*/  LOP3.LUT R112, R0.reuse, 0x24, RZ, 0xfc, !PT ;  /* 0x0000002400707812 */ /* 0x040fe400078efcff */
[C---:B------:R-:W-:Y:S01]  /*58a0*/  LOP3.LUT R110, R0.reuse, 0x20, RZ, 0xfc, !PT ;  /* 0x00000020006e7812 */ /* 0x040fe200078efcff */
[----:B------:R-:W3:Y:S01]  /*58b0*/  @!P4 LDG.E.U16 R78, desc[UR14][R106.64] ;  /* 0x0000000e6a4ec981 */ /* 0x000ee2000c1e1500 */
[C---:B------:R-:W-:Y:S02]  /*58c0*/  LOP3.LUT R114, R0.reuse, 0x2a, RZ, 0xfc, !PT ;  /* 0x0000002a00727812 */ /* 0x040fe400078efcff */
[----:B------:R-:W-:Y:S01]  /*58d0*/  LOP3.LUT R111, R0, 0x26, RZ, 0xfc, !PT ;  /* 0x00000026006f7812 */ /* 0x000fe200078efcff */
[----:B------:R-:W-:Y:S01]  /*58e0*/  IMAD R110, R110, UR9, RZ ;  /* 0x000000096e6e7c24 */ /* 0x000fe2000f8e02ff */
[----:B------:R-:W-:Y:S01]  /*58f0*/  ISETP.GE.AND P4, PT, R112, UR13, PT ;  /* 0x0000000d70007c0c */ /* 0x000fe2000bf86270 */
[----:B------:R-:W3:Y:S01]  /*5900*/  @!P0 LDG.E.U16 R90, desc[UR14][R88.64] ;  /* 0x0000000e585a8981 */ /* 0x000ee2000c1e1500 */
[----:B------:R-:W-:Y:S01]  /*5910*/  LOP3.LUT R112, R0, 0x26, RZ, 0xfc, !PT ;  /* 0x0000002600707812 */ /* 0x000fe200078efcff */
[----:B------:R-:W-:Y:S01]  /*5920*/  ULDC UR9, c[0x0][0x238] ;  /* 0x00008e0000097ab9 */ /* 0x000fe20000000800 */
[----:B------:R-:W-:-:S02]  /*5930*/  PRMT R98, RZ, 0x7610, R98 ;  /* 0x00007610ff627816 */ /* 0x000fc40000000062 */
[----:B------:R-:W-:Y:S01]  /*5940*/  ISETP.GE.AND P0, PT, R114, UR13, PT ;  /* 0x0000000d72007c0c */ /* 0x000fe2000bf06270 */
[----:B0-----:R-:W-:Y:S01]  /*5950*/  IMAD.WIDE R96, R110, 0x2, R76 ;  /* 0x000000026e607825 */ /* 0x001fe200078e024c */
[----:B------:R-:W-:Y:S02]  /*5960*/  ISETP.GE.AND P5, PT, R111, UR13, PT ;  /* 0x0000000d6f007c0c */ /* 0x000fe4000bfa6270 */
[----:B------:R-:W-:Y:S01]  /*5970*/  LOP3.LUT R114, R0, 0x28, RZ, 0xfc, !PT ;  /* 0x0000002800727812 */ /* 0x000fe200078efcff */
[----:B------:R-:W-:Y:S01]  /*5980*/  IMAD R112, R112, UR9, RZ ;  /* 0x0000000970707c24 */ /* 0x000fe2000f8e02ff */
[C---:B------:R-:W-:Y:S01]  /*5990*/  LOP3.LUT R113, R0.reuse, 0x22, RZ, 0xfc, !PT ;  /* 0x0000002200717812 */ /* 0x040fe200078efcff */
[----:B------:R-:W-:Y:S01]  /*59a0*/  ULDC UR9, c[0x0][0x238] ;  /* 0x00008e0000097ab9 */ /* 0x000fe20000000800 */
[----:B------:R-:W-:Y:S01]  /*59b0*/  LOP3.LUT R111, R0, 0x22, RZ, 0xfc, !PT ;  /* 0x00000022006f7812 */ /* 0x000fe200078efcff */
[----:B------:R0:W3:Y:S01]  /*59c0*/  @!P3 LDG.E.U16 R98, desc[UR14][R104.64] ;  /* 0x0000000e6862b981 */ /* 0x0000e2000c1e1500 */
[----:B------:R-:W-:-:S02]  /*59d0*/  PRMT R121, RZ, 0x7610, R121 ;  /* 0x00007610ff797816 */ /* 0x000fc40000000079 */
[----:B------:R-:W-:Y:S01]  /*59e0*/  LOP3.LUT R110, R0, 0x24, RZ, 0xfc, !PT ;  /* 0x00000024006e7812 */ /* 0x000fe200078efcff */
[----:B------:R-:W-:Y:S01]  /*59f0*/  IMAD R114, R114, UR9, RZ ;  /* 0x0000000972727c24 */ /* 0x000fe2000f8e02ff */
[----:B------:R-:W-:Y:S01]  /*5a00*/  ISETP.GE.AND P3, PT, R113, UR13, PT ;  /* 0x0000000d71007c0c */ /* 0x000fe2000bf66270 */
[----:B------:R-:W-:Y:S01]  /*5a10*/  IMAD R111, R111, UR41, RZ ;  /* 0x000000296f6f7c24 */ /* 0x000fe2000f8e02ff */
[----:B------:R0:W3:Y:S01]  /*5a20*/  @!P2 LDG.E.U16 R121, desc[UR14][R96.64] ;  /* 0x0000000e6079a981 */ /* 0x0000e2000c1e1500 */
[----:B------:R-:W-:Y:S01]  /*5a30*/  IMAD R110, R110, UR11, RZ ;  /* 0x0000000b6e6e7c24 */ /* 0x000fe2000f8e02ff */
[----:B-1----:R-:W-:Y:S01]  /*5a40*/  PRMT R92, RZ, 0x7610, R92 ;  /* 0x00007610ff5c7816 */ /* 0x002fe2000000005c */
[----:B0-----:R-:W-:Y:S01]  /*5a50*/  IMAD.WIDE R104, R111, 0x2, R76 ;  /* 0x000000026f687825 */ /* 0x001fe200078e024c */
[----:B------:R-:W-:Y:S01]  /*5a60*/  PRMT R107, RZ, 0x7610, R107 ;  /* 0x00007610ff6b7816 */ /* 0x000fe2000000006b */
[----:B------:R-:W-:Y:S01]  /*5a70*/  ULDC UR9, c[0x0][0x238] ;  /* 0x00008e0000097ab9 */ /* 0x000fe20000000800 */
[----:B------:R-:W-:Y:S01]  /*5a80*/  LOP3.LUT R116, R0, 0x2c, RZ, 0xfc, !PT ;  /* 0x0000002c00747812 */ /* 0x000fe200078efcff */
[----:B------:R-:W-:Y:S01]  /*5a90*/  IMAD.WIDE R110, R110, 0x2, R76 ;  /* 0x000000026e6e7825 */ /* 0x000fe200078e024c */
[----:B------:R-:W-:Y:S01]  /*5aa0*/  LOP3.LUT R115, R0, 0x2e, RZ, 0xfc, !PT ;  /* 0x0000002e00737812 */ /* 0x000fe200078efcff */
[----:B------:R-:W-:Y:S01]  /*5ab0*/  ULDC UR11, c[0x0][0x238] ;  /* 0x00008e00000b7ab9 */ /* 0x000fe20000000800 */
[----:B------:R-:W-:Y:S01]  /*5ac0*/  PRMT R106, RZ, 0x7610, R106 ;  /* 0x00007610ff6a7816 */ /* 0x000fe2000000006a */
[----:B------:R-:W-:Y:S01]  /*5ad0*/  IMAD.WIDE R96, R114, 0x2, R76 ;  /* 0x0000000272607825 */ /* 0x000fe200078e024c */
[----:B------:R-:W-:Y:S01]  /*5ae0*/  LOP3.LUT R114, R0, 0x2a, RZ, 0xfc, !PT ;  /* 0x0000002a00727812 */ /* 0x000fe200078efcff */
[----:B------:R0:W3:Y:S01]  /*5af0*/  @!P4 LDG.E.U16 R92, desc[UR14][R110.64] ;  /* 0x0000000e6e5cc981 */ /* 0x0000e2000c1e1500 */
[----:B------:R-:W-:Y:S01]  /*5b00*/  PRMT R89, RZ, 0x7610, R89 ;  /* 0x00007610ff597816 */ /* 0x000fe20000000059 */
[----:B------:R-:W-:Y:S01]  /*5b10*/  IMAD.WIDE R112, R112, 0x2, R76 ;  /* 0x0000000270707825 */ /* 0x000fe200078e024c */
[----:B------:R-:W-:Y:S01]  /*5b20*/  PRMT R88, RZ, 0x7610, R88 ;  /* 0x00007610ff587816 */ /* 0x000fe20000000058 */
[----:B------:R1:W3:Y:S01]  /*5b30*/  @!P3 LDG.E.U16 R107, desc[UR14][R104.64] ;  /* 0x0000000e686bb981 */ /* 0x0002e2000c1e1500 */
[----:B------:R-:W-:Y:S01]  /*5b40*/  LOP3.LUT R117, R0, 0x34, RZ, 0xfc, !PT ;  /* 0x0000003400757812 */ /* 0x000fe200078efcff */
[----:B------:R-:W-:Y:S01]  /*5b50*/  IMAD R114, R114, UR9, RZ ;  /* 0x0000000972727c24 */ /* 0x000fe2000f8e02ff */
[----:B------:R-:W-:Y:S01]  /*5b60*/  ISETP.GE.AND P2, PT, R116, UR13, PT ;  /* 0x0000000d74007c0c */ /* 0x000fe2000bf46270 */
[----:B------:R-:W-:Y:S01]  /*5b70*/  ULDC UR9, c[0x0][0x238] ;  /* 0x00008e0000097ab9 */ /* 0x000fe20000000800 */
[----:B------:R-:W3:Y:S01]  /*5b80*/  @!P5 LDG.E.U16 R89, desc[UR14][R112.64] ;  /* 0x0000000e7059d981 */ /* 0x000ee2000c1e1500 */
[----:B0-----:R-:W-:Y:S01]  /*5b90*/  PRMT R111, RZ, 0x7610, R111 ;  /* 0x00007610ff6f7816 */ /* 0x001fe2000000006f */
[----:B------:R-:W-:Y:S01]  /*5ba0*/  ULDC UR41, c[0x0][0x238] ;  /* 0x00008e0000297ab9 */ /* 0x000fe20000000800 */
[----:B-1----:R-:W-:Y:S01]  /*5bb0*/  IMAD.WIDE R104, R114, 0x2, R76 ;  /* 0x0000000272687825 */ /* 0x002fe200078e024c */
[----:B------:R-:W-:-:S03]  /*5bc0*/  LOP3.LUT R114, R0, 0x30, RZ, 0xfc, !PT ;  /* 0x0000003000727812 */ /* 0x000fc600078efcff */
[----:B------:R0:W3:Y:S01]  /*5bd0*/  @!P1 LDG.E.U16 R111, desc[UR14][R96.64] ;  /* 0x0000000e606f9981 */ /* 0x0000e2000c1e1500 */
[----:B------:R-:W-:-:S03]  /*5be0*/  ISETP.GE.AND P1, PT, R114, UR13, PT ;  /* 0x0000000d72007c0c */ /* 0x000fc6000bf26270 */
[----:B------:R1:W3:Y:S01]  /*5bf0*/  @!P0 LDG.E.U16 R106, desc[UR14][R104.64] ;  /* 0x0000000e686a8981 */ /* 0x0002e2000c1e1500 */
[C---:B------:R-:W-:Y:S02]  /*5c00*/  LOP3.LUT R114, R0.reuse, 0x2c, RZ, 0xfc, !PT ;  /* 0x0000002c00727812 */ /* 0x040fe400078efcff */
[----:B------:R-:W-:Y:S02]  /*5c10*/  ISETP.GE.AND P3, PT, R115, UR13, PT ;  /* 0x0000000d73007c0c */ /* 0x000fe4000bf66270 */
[----:B------:R-:W-:Y:S01]  /*5c20*/  LOP3.LUT R115, R0, 0x32, RZ, 0xfc, !PT ;  /* 0x0000003200737812 */ /* 0x000fe200078efcff */
[----:B------:R-:W-:Y:S01]  /*5c30*/  IMAD R114, R114, UR9, RZ ;  /* 0x0000000972727c24 */ /* 0x000fe2000f8e02ff */
[----:B0-----:R-:W-:Y:S01]  /*5c40*/  PRMT R97, RZ, 0x7610, R97 ;  /* 0x00007610ff617816 */ /* 0x001fe20000000061 */
[----:B------:R-:W-:Y:S01]  /*5c50*/  ULDC UR9, c[0x0][0x238] ;  /* 0x00008e0000097ab9 */ /* 0x000fe20000000800 */
[----:B------:R-:W-:Y:S01]  /*5c60*/  ISETP.GE.AND P0, PT, R115, UR13, PT ;  /* 0x0000000d73007c0c */ /* 0x000fe2000bf06270 */
[----:B-1----:R-:W-:Y:S01]  /*5c70*/  IMAD.WIDE R104, R114, 0x2, R76 ;  /* 0x0000000272687825 */ /* 0x002fe200078e024c */
[----:B------:R-:W-:-:S02]  /*5c80*/  LOP3.LUT R115, R0, 0x2e, RZ, 0xfc, !PT ;  /* 0x0000002e00737812 */ /* 0x000fc400078efcff */
[C---:B------:R-:W-:Y:S02]  /*5c90*/  LOP3.LUT R116, R0.reuse, 0x36, RZ, 0xfc, !PT ;  /* 0x0000003600747812 */ /* 0x040fe400078efcff */
[----:B------:R-:W-:Y:S01]  /*5ca0*/  LOP3.LUT R114, R0, 0x30, RZ, 0xfc, !PT ;  /* 0x0000003000727812 */ /* 0x000fe200078efcff */
[----:B------:R-:W3:Y:S01]  /*5cb0*/  @!P2 LDG.E.U16 R97, desc[UR14][R104.64] ;  /* 0x0000000e6861a981 */ /* 0x000ee2000c1e1500 */
[----:B------:R-:W-:Y:S01]  /*5cc0*/  IMAD R115, R115, UR11, RZ ;  /* 0x0000000b73737c24 */ /* 0x000fe2000f8e02ff */
[----:B------:R-:W-:Y:S01]  /*5cd0*/  ISETP.GE.AND P2, PT, R116, UR13, PT ;  /* 0x0000000d74007c0c */ /* 0x000fe2000bf46270 */
[----:B------:R-:W-:Y:S01]  /*5ce0*/  ULDC UR11, c[0x0][0x238] ;  /* 0x00008e00000b7ab9 */ /* 0x000fe20000000800 */
[----:B------:R-:W-:Y:S01]  /*5cf0*/  LOP3.LUT R116, R0, 0x32, RZ, 0xfc, !PT ;  /* 0x0000003200747812 */ /* 0x000fe200078efcff */
[----:B------:R-:W-:Y:S01]  /*5d00*/  IMAD R114, R114, UR9, RZ ;  /* 0x0000000972727c24 */ /* 0x000fe2000f8e02ff */
[----:B------:R-:W-:Y:S01]  /*5d10*/  ULDC UR9, c[0x0][0x238] ;  /* 0x00008e0000097ab9 */ /* 0x000fe20000000800 */
[----:B------:R-:W-:-:S04]  /*5d20*/  IMAD.WIDE R112, R115, 0x2, R76 ;  /* 0x0000000273707825 */ /* 0x000fc800078e024c */
[----:B------:R-:W-:Y:S01]  /*5d30*/  IMAD R116, R116, UR9, RZ ;  /* 0x0000000974747c24 */ /* 0x000fe2000f8e02ff */
[----:B------:R0:W3:Y:S01]  /*5d40*/  @!P3 LDG.E.U16 R88, desc[UR14][R112.64] ;  /* 0x0000000e7058b981 */ /* 0x0000e2000c1e1500 */
[----:B------:R-:W-:Y:S01]  /*5d50*/  PRMT R110, RZ, 0x7610, R110 ;  /* 0x00007610ff6e7816 */ /* 0x000fe2000000006e */
[--C-:B------:R-:W-:Y:S01]  /*5d60*/  IMAD.WIDE R114, R114, 0x2, R76.reuse ;  /* 0x0000000272727825 */ /* 0x100fe200078e024c */
[----:B------:R-:W-:Y:S01]  /*5d70*/  LOP3.LUT R118, R0, 0x34, RZ, 0xfc, !PT ;  /* 0x0000003400767812 */ /* 0x000fe200078efcff */
[----:B------:R-:W-:Y:S01]  /*5d80*/  ULDC UR9, c[0x0][0x238] ;  /* 0x00008e0000097ab9 */ /* 0x000fe20000000800 */
[----:B------:R-:W-:Y:S01]  /*5d90*/  ISETP.GE.AND P4, PT, R117, UR13, PT ;  /* 0x0000000d75007c0c */ /* 0x000fe2000bf86270 */
[----:B0-----:R-:W-:Y:S01]  /*5da0*/  IMAD.WIDE R112, R116, 0x2, R76 ;  /* 0x0000000274707825 */ /* 0x001fe200078e024c */
[C---:B------:R-:W-:Y:S01]  /*5db0*/  LOP3.LUT R116, R0.reuse, 0x36, RZ, 0xfc, !PT ;  /* 0x0000003600747812 */ /* 0x040fe200078efcff */
[----:B------:R0:W3:Y:S01]  /*5dc0*/  @!P1 LDG.E.U16 R110, desc[UR14][R114.64] ;  /* 0x0000000e726e9981 */ /* 0x0000e2000c1e1500 */
[----:B------:R-:W-:Y:S01]  /*5dd0*/  LOP3.LUT R117, R0, 0x38, RZ, 0xfc, !PT ;  /* 0x0000003800757812 */ /* 0x000fe200078efcff */
[----:B------:R-:W-:Y:S01]  /*5de0*/  IMAD R118, R118, UR11, RZ ;  /* 0x0000000b76767c24 */ /* 0x000fe2000f8e02ff */
[----:B------:R-:W-:Y:S01]  /*5df0*/  PRMT R85, RZ, 0x7610, R85 ;  /* 0x00007610ff557816 */ /* 0x000fe20000000055 */
[----:B------:R-:W-:Y:S01]  /*5e00*/  IMAD R116, R116, UR9, RZ ;  /* 0x0000000974747c24 */ /* 0x000fe2000f8e02ff */
[----:B------:R-:W-:Y:S01]  /*5e10*/  ISETP.GE.AND P1, PT, R117, UR13, PT ;  /* 0x0000000d75007c0c */ /* 0x000fe2000bf26270 */
[----:B------:R-:W-:Y:S01]  /*5e20*/  ULDC UR9, c[0x0][0x238] ;  /* 0x00008e0000097ab9 */ /* 0x000fe20000000800 */
[----:B------:R-:W-:Y:S01]  /*5e30*/  LOP3.LUT R119, R0, 0x3c, RZ, 0xfc, !PT ;  /* 0x0000003c00777812 */ /* 0x000fe200078efcff */
[----:B------:R-:W-:Y:S01]  /*5e40*/  IMAD.WIDE R116, R116, 0x2, R76 ;  /* 0x0000000274747825 */ /* 0x000fe200078e024c */
[----:B------:R-:W-:Y:S01]  /*5e50*/  PRMT R105, RZ, 0x7610, R105 ;  /* 0x00007610ff697816 */ /* 0x000fe20000000069 */
[----:B------:R-:W-:-:S02]  /*5e60*/  ULDC UR11, c[0x0][0x238] ;  /* 0x00008e00000b7ab9 */ /* 0x000fc40000000800 */
[----:B0-----:R-:W-:Y:S01]  /*5e70*/  IMAD.WIDE R114, R118, 0x2, R76 ;  /* 0x0000000276727825 */ /* 0x001fe200078e024c */
[----:B------:R-:W-:Y:S01]  /*5e80*/  LOP3.LUT R118, R0, 0x3e, RZ, 0xfc, !PT ;  /* 0x0000003e00767812 */ /* 0x000fe200078efcff */
[----:B------:R-:W3:Y:S03]  /*5e90*/  @!P2 LDG.E.U16 R85, desc[UR14][R116.64] ;  /* 0x0000000e7455a981 */ /* 0x000ee6000c1e1500 */
[----:B------:R-:W-:Y:S01]  /*5ea0*/  ISETP.GE.AND P2, PT, R118, UR13, PT ;  /* 0x0000000d76007c0c */ /* 0x000fe2000bf46270 */
[----:B------:R0:W3:Y:S01]  /*5eb0*/  @!P0 LDG.E.U16 R105, desc[UR14][R112.64] ;  /* 0x0000000e70698981 */ /* 0x0000e2000c1e1500 */
[C---:B------:R-:W-:Y:S02]  /*5ec0*/  LOP3.LUT R118, R0.reuse, 0x3a, RZ, 0xfc, !PT ;  /* 0x0000003a00767812 */ /* 0x040fe400078efcff */
[----:B------:R-:W-:Y:S02]  /*5ed0*/  ISETP.GE.AND P3, PT, R119, UR13, PT ;  /* 0x0000000d77007c0c */ /* 0x000fe4000bf66270 */
[----:B------:R-:W-:Y:S01]  /*5ee0*/  LOP3.LUT R119, R0, 0x38, RZ, 0xfc, !PT ;  /* 0x0000003800777812 */ /* 0x000fe200078efcff */
[----:B------:R-:W-:Y:S01]  /*5ef0*/  IMAD R118, R118, UR9, RZ ;  /* 0x0000000976767c24 */ /* 0x000fe2000f8e02ff */
[----:B------:R-:W-:Y:S01]  /*5f00*/  LOP3.LUT R135, R0, 0x3a, RZ, 0xfc, !PT ;  /* 0x0000003a00877812 */ /* 0x000fe200078efcff */
[----:B------:R-:W-:-:S02]  /*5f10*/  ULDC UR9, c[0x0][0x238] ;  /* 0x00008e0000097ab9 */ /* 0x000fc40000000800 */
[----:B------:R-:W-:Y:S01]  /*5f20*/  IMAD R119, R119, UR11, RZ ;  /* 0x0000000b77777c24 */ /* 0x000fe2000f8e02ff */
[----:B------:R-:W-:Y:S01]  /*5f30*/  ISETP.GE.AND P0, PT, R135, UR13, PT ;  /* 0x0000000d87007c0c */ /* 0x000fe2000bf06270 */
[----:B0-----:R-:W-:Y:S01]  /*5f40*/  IMAD.WIDE R112, R118, 0x2, R76 ;  /* 0x0000000276707825 */ /* 0x001fe200078e024c */
[C---:B------:R-:W-:Y:S01]  /*5f50*/  LOP3.LUT R118, R0.reuse, 0x3e, RZ, 0xfc, !PT ;  /* 0x0000003e00767812 */ /* 0x040fe200078efcff */
[----:B------:R-:W-:Y:S01]  /*5f60*/  ULDC UR11, c[0x0][0x238] ;  /* 0x00008e00000b7ab9 */ /* 0x000fe20000000800 */
[----:B------:R-:W-:Y:S01]  /*5f70*/  PRMT R109, RZ, 0x7610, R109 ;  /* 0x00007610ff6d7816 */ /* 0x000fe2000000006d */
[----:B------:R-:W-:Y:S01]  /*5f80*/  IMAD.WIDE R116, R119, 0x2, R76 ;  /* 0x0000000277747825 */ /* 0x000fe200078e024c */
[----:B------:R-:W-:Y:S02]  /*5f90*/  LOP3.LUT R119, R0, 0x3c, RZ, 0xfc, !PT ;  /* 0x0000003c00777812 */ /* 0x000fe400078efcff */
[----:B------:R-:W-:Y:S01]  /*5fa0*/  PRMT R96, RZ, 0x7610, R96 ;  /* 0x00007610ff607816 */ /* 0x000fe20000000060 */
[----:B------:R-:W-:Y:S01]  /*5fb0*/  IMAD R118, R118, UR9, RZ ;  /* 0x0000000976767c24 */ /* 0x000fe2000f8e02ff */
[----:B------:R-:W-:Y:S01]  /*5fc0*/  PRMT R104, RZ, 0x7610, R104 ;  /* 0x00007610ff687816 */ /* 0x000fe20000000068 */
[----:B------:R0:W3:Y:S01]  /*5fd0*/  @!P1 LDG.E.U16 R109, desc[UR14][R116.64] ;  /* 0x0000000e746d9981 */ /* 0x0000e2000c1e1500 */
[----:B------:R-:W-:Y:S01]  /*5fe0*/  IMAD R119, R119, UR11, RZ ;  /* 0x0000000b77777c24 */ /* 0x000fe2000f8e02ff */
[----:B------:R-:W-:Y:S01]  /*5ff0*/  PRMT R94, RZ, 0x7610, R94 ;  /* 0x00007610ff5e7816 */ /* 0x000fe2000000005e */
[----:B------:R-:W-:Y:S01]  /*6000*/  ULDC UR9, c[0x0][0x238] ;  /* 0x00008e0000097ab9 */ /* 0x000fe20000000800 */
[----:B------:R1:W3:Y:S01]  /*6010*/  @!P4 LDG.E.U16 R96, desc[UR14][R114.64] ;  /* 0x0000000e7260c981 */ /* 0x0002e2000c1e1500 */
[----:B------:R-:W-:Y:S01]  /*6020*/  PRMT R81, RZ, 0x7610, R81 ;  /* 0x00007610ff517816 */ /* 0x000fe20000000051 */
[----:B------:R-:W-:-:S02]  /*6030*/  ULDC UR11, c[0x0][0x238] ;  /* 0x00008e00000b7ab9 */ /* 0x000fc40000000800 */
[----:B------:R-:W3:Y:S01]  /*6040*/  @!P0 LDG.E.U16 R104, desc[UR14][R112.64] ;  /* 0x0000000e70688981 */ /* 0x000ee2000c1e1500 */
[----:B0-----:R-:W-:Y:S01]  /*6050*/  IMAD.WIDE R116, R118, 0x2, R76 ;  /* 0x0000000276747825 */ /* 0x001fe200078e024c */
[----:B------:R-:W-:-:S03]  /*6060*/  LOP3.LUT R118, R0, 0x40, RZ, 0xfc, !PT ;  /* 0x0000004000767812 */ /* 0x000fc600078efcff */
[----:B-1----:R-:W-:Y:S01]  /*6070*/  IMAD.WIDE R114, R119, 0x2, R76 ;  /* 0x0000000277727825 */ /* 0x002fe200078e024c */
[----:B------:R-:W-:Y:S01]  /*6080*/  ISETP.GE.AND P0, PT, R118, UR13, PT ;  /* 0x0000000d76007c0c */ /* 0x000fe2000bf06270 */
[----:B------:R-:W3:Y:S01]  /*6090*/  @!P2 LDG.E.U16 R81, desc[UR14][R116.64] ;  /* 0x0000000e7451a981 */ /* 0x000ee2000c1e1500 */
[C---:B------:R-:W-:Y:S02]  /*60a0*/  LOP3.LUT R118, R0.reuse, 0x46, RZ, 0xfc, !PT ;  /* 0x0000004600767812 */ /* 0x040fe400078efcff */
[----:B------:R-:W-:Y:S01]  /*60b0*/  LOP3.LUT R135, R0, 0x42, RZ, 0xfc, !PT ;  /* 0x0000004200877812 */ /* 0x000fe200078efcff */
[----:B------:R0:W3:Y:S01]  /*60c0*/  @!P3 LDG.E.U16 R94, desc[UR14][R114.64] ;  /* 0x0000000e725eb981 */ /* 0x0000e2000c1e1500 */
[----:B------:R-:W-:Y:S02]  /*60d0*/  ISETP.GE.AND P3, PT, R118, UR13, PT ;  /* 0x0000000d76007c0c */ /* 0x000fe4000bf66270 */
[C---:B------:R-:W-:Y:S02]  /*60e0*/  LOP3.LUT R119, R0.reuse, 0x44, RZ, 0xfc, !PT ;  /* 0x0000004400777812 */ /* 0x040fe400078efcff */
[----:B------:R-:W-:-:S02]  /*60f0*/  LOP3.LUT R118, R0, 0x42, RZ, 0xfc, !PT ;  /* 0x0000004200767812 */ /* 0x000fc400078efcff */
[----:B------:R-:W-:Y:S02]  /*6100*/  ISETP.GE.AND P1, PT, R135, UR13, PT ;  /* 0x0000000d87007c0c */ /* 0x000fe4000bf26270 */
[----:B------:R-:W-:Y:S01]  /*6110*/  ISETP.GE.AND P2, PT, R119, UR13, PT ;  /* 0x0000000d77007c0c */ /* 0x000fe2000bf46270 */
[----:B------:R-:W-:Y:S01]  /*6120*/  IMAD R118, R118, UR9, RZ ;  /* 0x0000000976767c24 */ /* 0x000fe2000f8e02ff */
[----:B------:R-:W-:Y:S01]  /*6130*/  LOP3.LUT R119, R0, 0x40, RZ, 0xfc, !PT ;  /* 0x0000004000777812 */ /* 0x000fe200078efcff */
[----:B------:R-:W-:Y:S01]  /*6140*/  ULDC UR9, c[0x0][0x238] ;  /* 0x00008e0000097ab9 */ /* 0x000fe20000000800 */
[----:B------:R-:W-:Y:S01]  /*6150*/  PRMT R103, RZ, 0x7610, R103 ;  /* 0x00007610ff677816 */ /* 0x000fe20000000067 */
[----:B0-----:R-:W-:Y:S01]  /*6160*/  IMAD.WIDE R114, R118, 0x2, R76 ;  /* 0x0000000276727825 */ /* 0x001fe200078e024c */
[----:B------:R-:W-:-:S03]  /*6170*/  LOP3.LUT R135, R0, 0x48, RZ, 0xfc, !PT ;  /* 0x0000004800877812 */ /* 0x000fc600078efcff */
[----:B------:R-:W-:Y:S01]  /*6180*/  IMAD R119, R119, UR11, RZ ;  /* 0x0000000b77777c24 */ /* 0x000fe2000f8e02ff */
[----:B------:R-:W-:Y:S01]  /*6190*/  PRMT R120, RZ, 0x7610, R120 ;  /* 0x00007610ff787816 */ /* 0x000fe20000000078 */
[----:B------:R0:W3:Y:S01]  /*61a0*/  @!P1 LDG.E.U16 R103, desc[UR14][R114.64] ;  /* 0x0000000e72679981 */ /* 0x0000e2000c1e1500 */
[----:B------:R-:W-:Y:S01]  /*61b0*/  ISETP.GE.AND P1, PT, R135, UR13, PT ;  /* 0x0000000d87007c0c */ /* 0x000fe2000bf26270 */
[----:B------:R-:W-:Y:S01]  /*61c0*/  IMAD.WIDE R112, R119, 0x2, R76 ;  /* 0x0000000277707825 */ /* 0x000fe200078e024c */
[C---:B------:R-:W-:Y:S01]  /*61d0*/  LOP3.LUT R135, R0.reuse, 0x50, RZ, 0xfc, !PT ;  /* 0x0000005000877812 */ /* 0x040fe200078efcff */
[----:B------:R-:W-:Y:S01]  /*61e0*/  ULDC UR11, c[0x0][0x238] ;  /* 0x00008e00000b7ab9 */ /* 0x000fe20000000800 */
[C---:B------:R-:W-:Y:S02]  /*61f0*/  LOP3.LUT R118, R0.reuse, 0x46, RZ, 0xfc, !PT ;  /* 0x0000004600767812 */ /* 0x040fe400078efcff */
[C---:B------:R-:W-:Y:S01]  /*6200*/  LOP3.LUT R119, R0.reuse, 0x44, RZ, 0xfc, !PT ;  /* 0x0000004400777812 */ /* 0x040fe200078efcff */
[----:B------:R-:W3:Y:S01]  /*6210*/  @!P0 LDG.E.U16 R120, desc[UR14][R112.64] ;  /* 0x0000000e70788981 */ /* 0x000ee2000c1e1500 */
[----:B------:R-:W-:-:S02]  /*6220*/  LOP3.LUT R154, R0, 0x4e, RZ, 0xfc, !PT ;  /* 0x0000004e009a7812 */ /* 0x000fc400078efcff */
[----:B------:R-:W-:Y:S02]  /*6230*/  ISETP.GE.AND P0, PT, R135, UR13, PT ;  /* 0x0000000d87007c0c */ /* 0x000fe4000bf06270 */
[----:B------:R-:W-:Y:S01]  /*6240*/  LOP3.LUT R135, R0, 0x4a, RZ, 0xfc, !PT ;  /* 0x0000004a00877812 */ /* 0x000fe200078efcff */
[----:B------:R-:W-:Y:S01]  /*6250*/  IMAD R118, R118, UR9, RZ ;  /* 0x0000000976767c24 */ /* 0x000fe2000f8e02ff */
[----:B------:R-:W-:Y:S01]  /*6260*/  ISETP.GE.AND P4, PT, R154, UR13, PT ;  /* 0x0000000d9a007c0c */ /* 0x000fe2000bf86270 */
[----:B------:R-:W-:Y:S01]  /*6270*/  IMAD R119, R119, UR11, RZ ;  /* 0x0000000b77777c24 */ /* 0x000fe2000f8e02ff */
[----:B------:R-:W-:Y:S01]  /*6280*/  ULDC UR9, c[0x0][0x238] ;  /* 0x00008e0000097ab9 */ /* 0x000fe20000000800 */
[----:B------:R-:W-:Y:S01]  /*6290*/  LOP3.LUT R154, R0, 0x48, RZ, 0xfc, !PT ;  /* 0x00000048009a7812 */ /* 0x000fe200078efcff */
[----:B------:R-:W-:Y:S01]  /*62a0*/  IMAD R135, R135, UR9, RZ ;  /* 0x0000000987877c24 */ /* 0x000fe2000f8e02ff */
[----:B------:R-:W-:Y:S01]  /*62b0*/  PRMT R93, RZ, 0x7610, R93 ;  /* 0x00007610ff5d7816 */ /* 0x000fe2000000005d */
[----:B------:R-:W-:Y:S01]  /*62c0*/  IMAD.WIDE R116, R119, 0x2, R76 ;  /* 0x0000000277747825 */ /* 0x000fe200078e024c */
[----:B------:R-:W-:Y:S01]  /*62d0*/  ULDC UR11, c[0x0][0x238] ;  /* 0x00008e00000b7ab9 */ /* 0x000fe20000000800 */
[----:B------:R-:W-:Y:S01]  /*62e0*/  PRMT R79, RZ, 0x7610, R79 ;  /* 0x00007610ff4f7816 */ /* 0x000fe2000000004f */
[----:B------:R-:W-:Y:S01]  /*62f0*/  ULDC UR9, c[0x0][0x238] ;  /* 0x00008e0000097ab9 */ /* 0x000fe20000000800 */
[----:B------:R-:W-:Y:S01]  /*6300*/  IMAD.WIDE R118, R118, 0x2, R76 ;  /* 0x0000000276767825 */ /* 0x000fe200078e024c */
[----:B------:R-:W-:Y:S01]  /*6310*/  LOP3.LUT R167, R0, 0x4c, RZ, 0xfc, !PT ;  /* 0x0000004c00a77812 */ /* 0x000fe200078efcff */
[----:B------:R1:W3:Y:S02]  /*6320*/  @!P2 LDG.E.U16 R93, desc[UR14][R116.64] ;  /* 0x0000000e745da981 */ /* 0x0002e4000c1e1500 */
[----:B------:R-:W-:Y:S01]  /*6330*/  IMAD R154, R154, UR11, RZ ;  /* 0x0000000b9a9a7c24 */ /* 0x000fe2000f8e02ff */
[----:B------:R-:W-:Y:S01]  /*6340*/  PRMT R122, RZ, 0x7610, R122 ;  /* 0x00007610ff7a7816 */ /* 0x000fe2000000007a */
[--C-:B0-----:R-:W-:Y:S01]  /*6350*/  IMAD.WIDE R114, R135, 0x2, R76.reuse ;  /* 0x0000000287727825 */ /* 0x101fe200078e024c */
[C---:B------:R-:W-:Y:S01]  /*6360*/  LOP3.LUT R135, R0.reuse, 0x4e, RZ, 0xfc, !PT ;  /* 0x0000004e00877812 */ /* 0x040fe200078efcff */
[----:B------:R0:W3:Y:S01]  /*6370*/  @!P3 LDG.E.U16 R79, desc[UR14][R118.64] ;  /* 0x0000000e764fb981 */ /* 0x0000e2000c1e1500 */
[----:B------:R-:W-:Y:S01]  /*6380*/  LOP3.LUT R168, R0, 0x4a, RZ, 0xfc, !PT ;  /* 0x0000004a00a87812 */ /* 0x000fe200078efcff */
[----:B------:R-:W-:Y:S01]  /*6390*/  ULDC UR11, c[0x0][0x238] ;  /* 0x00008e00000b7ab9 */ /* 0x000fe20000000800 */
[----:B-1----:R-:W-:Y:S01]  /*63a0*/  IMAD.WIDE R116, R154, 0x2, R76 ;  /* 0x000000029a747825 */ /* 0x002fe200078e024c */
[----:B------:R-:W-:-:S02]  /*63b0*/  LOP3.LUT R154, R0, 0x4c, RZ, 0xfc, !PT ;  /* 0x0000004c009a7812 */ /* 0x000fc400078efcff */
[----:B------:R-:W-:Y:S01]  /*63c0*/  ISETP.GE.AND P3, PT, R167, UR13, PT ;  /* 0x0000000da7007c0c */ /* 0x000fe2000bf66270 */
[----:B------:R-:W-:Y:S01]  /*63d0*/  IMAD R135, R135, UR9, RZ ;  /* 0x0000000987877c24 */ /* 0x000fe2000f8e02ff */
[----:B------:R1:W3:Y:S01]  /*63e0*/  @!P1 LDG.E.U16 R122, desc[UR14][R116.64] ;  /* 0x0000000e747a9981 */ /* 0x0002e2000c1e1500 */
[----:B------:R-:W-:Y:S01]  /*63f0*/  ISETP.GE.AND P2, PT, R168, UR13, PT ;  /* 0x0000000da8007c0c */ /* 0x000fe2000bf46270 */
[----:B------:R-:W-:Y:S01]  /*6400*/  IMAD R154, R154, UR11, RZ ;  /* 0x0000000b9a9a7c24 */ /* 0x000fe2000f8e02ff */
[----:B0-----:R-:W-:Y:S01]  /*6410*/  PRMT R118, RZ, 0x7610, R118 ;  /* 0x00007610ff767816 */ /* 0x001fe20000000076 */
[----:B------:R-:W-:Y:S01]  /*6420*/  ULDC UR9, c[0x0][0x238] ;  /* 0x00008e0000097ab9 */ /* 0x000fe20000000800 */
[----:B------:R-:W-:Y:S01]  /*6430*/  PRMT R119, RZ, 0x7610, R119 ;  /* 0x00007610ff777816 */ /* 0x000fe20000000077 */
[----:B------:R-:W-:Y:S01]  /*6440*/  IMAD.WIDE R112, R154, 0x2, R76 ;  /* 0x000000029a707825 */ /* 0x000fe200078e024c */
[----:B------:R-:W-:Y:S01]  /*6450*/  PRMT R128, RZ, 0x7610, R128 ;  /* 0x00007610ff807816 */ /* 0x000fe20000000080 */
[----:B------:R-:W-:-:S02]  /*6460*/  ULDC UR11, c[0x0][0x238] ;  /* 0x00008e00000b7ab9 */ /* 0x000fc40000000800 */
[--C-:B-1----:R-:W-:Y:S01]  /*6470*/  IMAD.WIDE R116, R135, 0x2, R76.reuse ;  /* 0x0000000287747825 */ /* 0x102fe200078e024c */
[C---:B------:R-:W-:Y:S01]  /*6480*/  LOP3.LUT R135, R0.reuse, 0x50, RZ, 0xfc, !PT ;  /* 0x0000005000877812 */ /* 0x040fe200078efcff */
[----:B------:R0:W3:Y:S04]  /*6490*/  @!P3 LDG.E.U16 R118, desc[UR14][R112.64] ;  /* 0x0000000e7076b981 */ /* 0x0000e8000c1e1500 */
[----:B------:R-:W-:Y:S01]  /*64a0*/  IMAD R135, R135, UR9, RZ ;  /* 0x0000000987877c24 */ /* 0x000fe2000f8e02ff */
[----:B------:R1:W3:Y:S01]  /*64b0*/  @!P2 LDG.E.U16 R119, desc[UR14][R114.64] ;  /* 0x0000000e7277a981 */ /* 0x0002e2000c1e1500 */
[C---:B------:R-:W-:Y:S01]  /*64c0*/  LOP3.LUT R154, R0.reuse, 0x56, RZ, 0xfc, !PT ;  /* 0x00000056009a7812 */ /* 0x040fe200078efcff */
[----:B------:R-:W-:Y:S01]  /*64d0*/  ULDC UR9, c[0x0][0x238] ;  /* 0x00008e0000097ab9 */ /* 0x000fe20000000800 */
[----:B0-----:R-:W-:Y:S01]  /*64e0*/  IMAD.WIDE R112, R135, 0x2, R76 ;  /* 0x0000000287707825 */ /* 0x001fe200078e024c */
[----:B------:R-:W-:-:S02]  /*64f0*/  LOP3.LUT R135, R0, 0x52, RZ, 0xfc, !PT ;  /* 0x0000005200877812 */ /* 0x000fc400078efcff */
[C---:B------:R-:W-:Y:S02]  /*6500*/  LOP3.LUT R167, R0.reuse, 0x54, RZ, 0xfc, !PT ;  /* 0x0000005400a77812 */ /* 0x040fe400078efcff */
[C---:B-1----:R-:W-:Y:S01]  /*6510*/  LOP3.LUT R114, R0.reuse, 0x52, RZ, 0xfc, !PT ;  /* 0x0000005200727812 */ /* 0x042fe200078efcff */
[----:B------:R0:W3:Y:S01]  /*6520*/  @!P0 LDG.E.U16 R128, desc[UR14][R112.64] ;  /* 0x0000000e70808981 */ /* 0x0000e2000c1e1500 */
[----:B------:R-:W-:Y:S02]  /*6530*/  ISETP.GE.AND P1, PT, R135, UR13, PT ;  /* 0x0000000d87007c0c */ /* 0x000fe4000bf26270 */
[----:B------:R-:W-:Y:S02]  /*6540*/  PRMT R123, RZ, 0x7610, R123 ;  /* 0x00007610ff7b7816 */ /* 0x000fe4000000007b */
[----:B------:R-:W-:Y:S01]  /*6550*/  LOP3.LUT R135, R0, 0x58, RZ, 0xfc, !PT ;  /* 0x0000005800877812 */ /* 0x000fe200078efcff */
[----:B------:R-:W-:Y:S01]  /*6560*/  IMAD R114, R114, UR41, RZ ;  /* 0x0000002972727c24 */ /* 0x000fe2000f8e02ff */
[C---:B------:R-:W-:Y:S01]  /*6570*/  ISETP.GE.AND P3, PT, R154.reuse, UR13, PT ;  /* 0x0000000d9a007c0c */ /* 0x040fe2000bf66270 */
[----:B------:R-:W-:Y:S01]  /*6580*/  IMAD R154, R154, UR9, RZ ;  /* 0x000000099a9a7c24 */ /* 0x000fe2000f8e02ff */
[C---:B------:R-:W-:Y:S01]  /*6590*/  ISETP.GE.AND P2, PT, R167.reuse, UR13, PT ;  /* 0x0000000da7007c0c */ /* 0x040fe2000bf46270 */
[----:B------:R-:W-:Y:S01]  /*65a0*/  IMAD R167, R167, UR11, RZ ;  /* 0x0000000ba7a77c24 */ /* 0x000fe2000f8e02ff */
[----:B------:R-:W-:Y:S01]  /*65b0*/  ISETP.GE.AND P0, PT, R135, UR13, PT ;  /* 0x0000000d87007c0c */ /* 0x000fe2000bf06270 */
[----:B------:R1:W3:Y:S01]  /*65c0*/  @!P4 LDG.E.U16 R123, desc[UR14][R116.64] ;  /* 0x0000000e747bc981 */ /* 0x0002e2000c1e1500 */
[----:B------:R-:W-:Y:S01]  /*65d0*/  LOP3.LUT R135, R0, 0x5a, RZ, 0xfc, !PT ;  /* 0x0000005a00877812 */ /* 0x000fe200078efcff */
[----:B0-----:R-:W-:Y:S01]  /*65e0*/  IMAD.WIDE R112, R114, 0x2, R76 ;  /* 0x0000000272707825 */ /* 0x001fe200078e024c */
[----:B------:R-:W-:Y:S01]  /*65f0*/  PRMT R125, RZ, 0x7610, R125 ;  /* 0x00007610ff7d7816 */ /* 0x000fe2000000007d */
[----:B------:R-:W-:Y:S01]  /*6600*/  ULDC UR9, c[0x0][0x238] ;  /* 0x00008e0000097ab9 */ /* 0x000fe20000000800 */
[----:B------:R-:W-:Y:S01]  /*6610*/  PRMT R124, RZ, 0x7610, R124 ;  /* 0x00007610ff7c7816 */ /* 0x000fe2000000007c */
[----:B------:R-:W-:Y:S01]  /*6620*/  IMAD.WIDE R114, R167, 0x2, R76 ;  /* 0x00000002a7727825 */ /* 0x000fe200078e024c */
[----:B------:R-:W-:Y:S01]  /*6630*/  ISETP.GE.AND P4, PT, R135, UR13, PT ;  /* 0x0000000d87007c0c */ /* 0x000fe2000bf86270 */
[----:B------:R-:W-:-:S02]  /*6640*/  ULDC UR11, c[0x0][0x238] ;  /* 0x00008e00000b7ab9 */ /* 0x000fc40000000800 */
[----:B-1----:R-:W-:Y:S01]  /*6650*/  IMAD.WIDE R116, R154, 0x2, R76 ;  /* 0x000000029a747825 */ /* 0x002fe200078e024c */
[C---:B------:R-:W-:Y:S01]  /*6660*/  LOP3.LUT R154, R0.reuse, 0x5a, RZ, 0xfc, !PT ;  /* 0x0000005a009a7812 */ /* 0x040fe200078efcff */
[----:B------:R0:W3:Y:S01]  /*6670*/  @!P1 LDG.E.U16 R125, desc[UR14][R112.64] ;  /* 0x0000000e707d9981 */ /* 0x0000e2000c1e1500 */
[----:B------:R-:W-:Y:S02]  /*6680*/  LOP3.LUT R167, R0, 0x58, RZ, 0xfc, !PT ;  /* 0x0000005800a77812 */ /* 0x000fe400078efcff */
[----:B------:R-:W-:Y:S01]  /*6690*/  PRMT R126, RZ, 0x7610, R126 ;  /* 0x00007610ff7e7816 */ /* 0x000fe2000000007e */
[----:B------:R-:W-:Y:S01]  /*66a0*/  IMAD R154, R154, UR9, RZ ;  /* 0x000000099a9a7c24 */ /* 0x000fe2000f8e02ff */
[----:B------:R-:W-:Y:S01]  /*66b0*/  LOP3.LUT R135, R0, 0x5c, RZ, 0xfc, !PT ;  /* 0x0000005c00877812 */ /* 0x000fe200078efcff */
[----:B------:R-:W-:Y:S01]  /*66c0*/  IMAD R167, R167, UR11, RZ ;  /* 0x0000000ba7a77c24 */ /* 0x000fe2000f8e02ff */
[----:B------:R1:W3:Y:S01]  /*66d0*/  @!P3 LDG.E.U16 R124, desc[UR14][R116.64] ;  /* 0x0000000e747cb981 */ /* 0x0002e2000c1e1500 */
[----:B------:R-:W-:Y:S01]  /*66e0*/  PRMT R156, RZ, 0x7610, R156 ;  /* 0x00007610ff9c7816 */ /* 0x000fe2000000009c */
[----:B------:R-:W-:Y:S01]  /*66f0*/  ULDC UR9, c[0x0][0x238] ;  /* 0x00008e0000097ab9 */ /* 0x000fe20000000800 */
[----:B------:R-:W-:Y:S01]  /*6700*/  ISETP.GE.AND P1, PT, R135, UR13, PT ;  /* 0x0000000d87007c0c */ /* 0x000fe2000bf26270 */
[----:B------:R2:W3:Y:S01]  /*6710*/  @!P2 LDG.E.U16 R126, desc[UR14][R114.64] ;  /* 0x0000000e727ea981 */ /* 0x0004e2000c1e1500 */
[----:B0-----:R-:W-:Y:S01]  /*6720*/  IMAD.WIDE R112, R167, 0x2, R76 ;  /* 0x00000002a7707825 */ /* 0x001fe200078e024c */
[----:B------:R-:W-:Y:S01]  /*6730*/  PRMT R158, RZ, 0x7610, R158 ;  /* 0x00007610ff9e7816 */ /* 0x000fe2000000009e */
[----:B------:R-:W-:Y:S01]  /*6740*/  ULDC UR11, c[0x0][0x238] ;  /* 0x00008e00000b7ab9 */ /* 0x000fe20000000800 */
[----:B-1----:R-:W-:-:S02]  /*6750*/  PRMT R116, RZ, 0x7610, R116 ;  /* 0x00007610ff747816 */ /* 0x002fc40000000074 */
[----:B------:R-:W-:Y:S01]  /*6760*/  LOP3.LUT R117, R0, 0x7e, RZ, 0xfc, !PT ;  /* 0x0000007e00757812 */ /* 0x000fe200078efcff */
[----:B------:R-:W-:Y:S01]  /*6770*/  IMAD R135, R135, UR9, RZ ;  /* 0x0000000987877c24 */ /* 0x000fe2000f8e02ff */
[----:B------:R0:W3:Y:S01]  /*6780*/  @!P0 LDG.E.U16 R156, desc[UR14][R112.64] ;  /* 0x0000000e709c8981 */ /* 0x0000e2000c1e1500 */
[----:B--2---:R-:W-:Y:S01]  /*6790*/  IMAD.WIDE R114, R154, 0x2, R76 ;  /* 0x000000029a727825 */ /* 0x004fe200078e024c */
[----:B------:R-:W-:Y:S01]  /*67a0*/  ISETP.GE.AND P2, PT, R117, UR13, PT ;  /* 0x0000000d75007c0c */ /* 0x000fe2000bf46270 */
[----:B------:R-:W-:-:S03]  /*67b0*/  ULDC UR9, c[0x0][0x238] ;  /* 0x00008e0000097ab9 */ /* 0x000fc60000000800 */
[----:B------:R1:W2:Y:S01]  /*67c0*/  @!P4 LDG.E.U16 R116, desc[UR14][R114.64] ;  /* 0x0000000e7274c981 */ /* 0x0002a2000c1e1500 */
[----:B------:R-:W-:Y:S02]  /*67d0*/  IMAD R117, R117, UR40, RZ ;  /* 0x0000002875757c24 */ /* 0x000fe4000f8e02ff */
[----:B0-----:R-:W-:Y:S01]  /*67e0*/  IMAD.WIDE R112, R135, 0x2, R76 ;  /* 0x0000000287707825 */ /* 0x001fe200078e024c */
[----:B-1----:R-:W-:Y:S02]  /*67f0*/  PRMT R114, RZ, 0x7610, R114 ;  /* 0x00007610ff727816 */ /* 0x002fe40000000072 */
[C---:B------:R-:W-:Y:S02]  /*6800*/  LOP3.LUT R115, R0.reuse, 0x5e, RZ, 0xfc, !PT ;  /* 0x0000005e00737812 */ /* 0x040fe400078efcff */
[----:B------:R-:W-:Y:S02]  /*6810*/  LOP3.LUT R135, R0, 0x60, RZ, 0xfc, !PT ;  /* 0x0000006000877812 */ /* 0x000fe400078efcff */
[----:B------:R-:W-:Y:S01]  /*6820*/  ISETP.GE.AND P0, PT, R115, UR13, PT ;  /* 0x0000000d73007c0c */ /* 0x000fe2000bf06270 */
[----:B------:R0:W2:Y:S01]  /*6830*/  @!P1 LDG.E.U16 R114, desc[UR14][R112.64] ;  /* 0x0000000e70729981 */ /* 0x0000a2000c1e1500 */
[----:B------:R-:W-:-:S02]  /*6840*/  PRMT R115, RZ, 0x7610, R115 ;  /* 0x00007610ff737816 */ /* 0x000fc40000000073 */
[----:B------:R-:W-:Y:S01]  /*6850*/  ISETP.GE.AND P1, PT, R135, UR13, PT ;  /* 0x0000000d87007c0c */ /* 0x000fe2000bf26270 */
[----:B0-----:R-:W-:Y:S01]  /*6860*/  IMAD.WIDE R112, R117, 0x2, R76 ;  /* 0x0000000275707825 */ /* 0x001fe200078e024c */
[----:B------:R-:W-:-:S04]  /*6870*/  PRMT R117, RZ, 0x7610, R117 ;  /* 0x00007610ff757816 */ /* 0x000fc80000000075 */
[----:B------:R0:W2:Y:S02]  /*6880*/  @!P2 LDG.E.U16 R115, desc[UR14][R112.64] ;  /* 0x0000000e7073a981 */ /* 0x0000a4000c1e1500 */
[----:B0-----:R-:W-:-:S05]  /*6890*/  IMAD.WIDE R112, R247, 0x2, R76 ;  /* 0x00000002f7707825 */ /* 0x001fca00078e024c */
[----:B------:R0:W2:Y:S02]  /*68a0*/  @!P0 LDG.E.U16 R117, desc[UR14][R112.64] ;  /* 0x0000000e70758981 */ /* 0x0000a4000c1e1500 */
[----:B0-----:R-:W-:-:S05]  /*68b0*/  IMAD.WIDE R112, R248, 0x2, R76 ;  /* 0x00000002f8707825 */ /* 0x001fca00078e024c */
[----:B------:R0:W2:Y:S02]  /*68c0*/  @!P1 LDG.E.U16 R158, desc[UR14][R112.64] ;  /* 0x0000000e709e9981 */ /* 0x0000a4000c1e1500 */
[----:B0-----:R-:W-:-:S04]  /*68d0*/  LOP3.LUT R112, R0, 0x62, RZ, 0xfc, !PT ;  /* 0x0000006200707812 */ /* 0x001fc800078efcff */
[----:B------:R-:W-:Y:S02]  /*68e0*/  ISETP.GE.AND P0, PT, R112, UR13, PT ;  /* 0x0000000d70007c0c */ /* 0x000fe4000bf06270 */
[----:B------:R-:W-:Y:S02]  /*68f0*/  LOP3.LUT R112, R0, 0x64, RZ, 0xfc, !PT ;  /* 0x0000006400707812 */ /* 0x000fe400078efcff */
[----:B------:R-:W-:Y:S02]  /*6900*/  PRMT R135, RZ, 0x7610, R135 ;  /* 0x00007610ff877816 */ /* 0x000fe40000000087 */
[----:B------:R-:W-:Y:S01]  /*6910*/  ISETP.GE.AND P1, PT, R112, UR13, PT ;  /* 0x0000000d70007c0c */ /* 0x000fe2000bf26270 */
[----:B------:R-:W-:Y:S01]  /*6920*/  IMAD.WIDE R112, R249, 0x2, R76 ;  /* 0x00000002f9707825 */ /* 0x000fe200078e024c */
[----:B------:R-:W-:-:S05]  /*6930*/  PRMT R137, RZ, 0x7610, R137 ;  /* 0x00007610ff897816 */ /* 0x000fca0000000089 */
        /* <DEDUP_REMOVED lines=10> */
[----:B------:R0:W2:Y:S01]  /*69e0*/  @!P0 LDG.E.U16 R139, desc[UR14][R112.64] ;  /* 0x0000000e708b8981 */ /* 0x0000a2000c1e1500 */
[----:B------:R-:W-:Y:S01]  /*69f0*/  LOP3.LUT R167, R0, 0x6a, RZ, 0xfc, !PT ;  /* 0x0000006a00a77812 */ /* 0x000fe200078efcff */
[----:B0-----:R-:W-:-:S05]  /*6a00*/  IMAD.WIDE R112, R252, 0x2, R76 ;  /* 0x00000002fc707825 */ /* 0x001fca00078e024c */
[----:B------:R0:W2:Y:S01]  /*6a10*/  @!P1 LDG.E.U16 R159, desc[UR14][R112.64] ;  /* 0x0000000e709f9981 */ /* 0x0000a2000c1e1500 */
[----:B------:R-:W-:Y:S01]  /*6a20*/  IMAD R167, R167, UR11, RZ ;  /* 0x0000000ba7a77c24 */ /* 0x000fe2000f8e02ff */
[C---:B------:R-:W-:Y:S01]  /*6a30*/  LOP3.LUT R154, R0.reuse, 0x6c, RZ, 0xfc, !PT ;  /* 0x0000006c009a7812 */ /* 0x040fe200078efcff */
[----:B------:R-:W-:Y:S01]  /*6a40*/  ULDC UR11, c[0x0][0x238] ;  /* 0x00008e00000b7ab9 */ /* 0x000fe20000000800 */
[----:B0-----:R-:W-:-:S04]  /*6a50*/  LOP3.LUT R112, R0, 0x6a, RZ, 0xfc, !PT ;  /* 0x0000006a00707812 */ /* 0x001fc800078efcff */
[----:B------:R-:W-:Y:S02]  /*6a60*/  ISETP.GE.AND P0, PT, R112, UR13, PT ;  /* 0x0000000d70007c0c */ /* 0x000fe4000bf06270 */
[----:B------:R-:W-:Y:S02]  /*6a70*/  LOP3.LUT R112, R0, 0x6c, RZ, 0xfc, !PT ;  /* 0x0000006c00707812 */ /* 0x000fe400078efcff */
[----:B------:R-:W-:Y:S02]  /*6a80*/  PRMT R141, RZ, 0x7610, R141 ;  /* 0x00007610ff8d7816 */ /* 0x000fe4000000008d */
[----:B------:R-:W-:Y:S01]  /*6a90*/  ISETP.GE.AND P1, PT, R112, UR13, PT ;  /* 0x0000000d70007c0c */ /* 0x000fe2000bf26270 */
[----:B------:R-:W-:Y:S01]  /*6aa0*/  IMAD.WIDE R112, R167, 0x2, R76 ;  /* 0x00000002a7707825 */ /* 0x000fe200078e024c */
[----:B------:R-:W-:-:S03]  /*6ab0*/  PRMT R142, RZ, 0x7610, R142 ;  /* 0x00007610ff8e7816 */ /* 0x000fc6000000008e */
[----:B------:R-:W-:Y:S01]  /*6ac0*/  IMAD R154, R154, UR9, RZ ;  /* 0x000000099a9a7c24 */ /* 0x000fe2000f8e02ff */
[----:B------:R-:W-:Y:S01]  /*6ad0*/  LOP3.LUT R167, R0, 0x6e, RZ, 0xfc, !PT ;  /* 0x0000006e00a77812 */ /* 0x000fe200078efcff */
[----:B------:R0:W2:Y:S01]  /*6ae0*/  @!P0 LDG.E.U16 R141, desc[UR14][R112.64] ;  /* 0x0000000e708d8981 */ /* 0x0000a2000c1e1500 */
[----:B------:R-:W-:Y:S01]  /*6af0*/  PRMT R143, RZ, 0x7610, R143 ;  /* 0x00007610ff8f7816 */ /* 0x000fe2000000008f */
[----:B------:R-:W-:Y:S01]  /*6b00*/  ULDC UR9, c[0x0][0x238] ;  /* 0x00008e0000097ab9 */ /* 0x000fe20000000800 */
[----:B0-----:R-:W-:-:S05]  /*6b10*/  IMAD.WIDE R112, R154, 0x2, R76 ;  /* 0x000000029a707825 */ /* 0x001fca00078e024c */
[----:B------:R0:W2:Y:S01]  /*6b20*/  @!P1 LDG.E.U16 R142, desc[UR14][R112.64] ;  /* 0x0000000e708e9981 */ /* 0x0000a2000c1e1500 */
[----:B------:R-:W-:Y:S01]  /*6b30*/  IMAD R167, R167, UR11, RZ ;  /* 0x0000000ba7a77c24 */ /* 0x000fe2000f8e02ff */
[C---:B------:R-:W-:Y:S01]  /*6b40*/  LOP3.LUT R154, R0.reuse, 0x70, RZ, 0xfc, !PT ;  /* 0x00000070009a7812 */ /* 0x040fe200078efcff */
[----:B------:R-:W-:Y:S01]  /*6b50*/  ULDC UR11, c[0x0][0x238] ;  /* 0x00008e00000b7ab9 */ /* 0x000fe20000000800 */
[----:B0-----:R-:W-:-:S04]  /*6b60*/  LOP3.LUT R112, R0, 0x6e, RZ, 0xfc, !PT ;  /* 0x0000006e00707812 */ /* 0x001fc800078efcff */
[----:B------:R-:W-:Y:S02]  /*6b70*/  ISETP.GE.AND P0, PT, R112, UR13, PT ;  /* 0x0000000d70007c0c */ /* 0x000fe4000bf06270 */
[----:B------:R-:W-:-:S04]  /*6b80*/  LOP3.LUT R112, R0, 0x70, RZ, 0xfc, !PT ;  /* 0x0000007000707812 */ /* 0x000fc800078efcff */
        /* <DEDUP_REMOVED lines=27> */
[----:B0-----:R-:W-:-:S04]  /*6d40*/  LOP3.LUT R112, R0, 0x74, RZ, 0xfc, !PT ;  /* 0x0000007400707812 */ /* 0x001fc800078efcff */
[----:B------:R-:W-:Y:S02]  /*6d50*/  ISETP.GE.AND P0, PT, R112, UR13, PT ;  /* 0x0000000d70007c0c */ /* 0x000fe4000bf06270 */
[C---:B------:R-:W-:Y:S02]  /*6d60*/  LOP3.LUT R112, R0.reuse, 0x76, RZ, 0xfc, !PT ;  /* 0x0000007600707812 */ /* 0x040fe400078efcff */
[----:B------:R-:W-:Y:S02]  /*6d70*/  LOP3.LUT R154, R0, 0x76, RZ, 0xfc, !PT ;  /* 0x00000076009a7812 */ /* 0x000fe400078efcff */
[----:B------:R-:W-:Y:S01]  /*6d80*/  ISETP.GE.AND P1, PT, R112, UR13, PT ;  /* 0x0000000d70007c0c */ /* 0x000fe2000bf26270 */
[----:B------:R-:W-:Y:S01]  /*6d90*/  IMAD.WIDE R112, R167, 0x2, R76 ;  /* 0x00000002a7707825 */ /* 0x000fe200078e024c */
[----:B------:R-:W-:-:S03]  /*6da0*/  PRMT R146, RZ, 0x7610, R146 ;  /* 0x00007610ff927816 */ /* 0x000fc60000000092 */
[----:B------:R-:W-:Y:S01]  /*6db0*/  IMAD R154, R154, UR9, RZ ;  /* 0x000000099a9a7c24 */ /* 0x000fe2000f8e02ff */
[----:B------:R-:W-:Y:S01]  /*6dc0*/  ULDC UR9, c[0x0][0x238] ;  /* 0x00008e0000097ab9 */ /* 0x000fe20000000800 */
[----:B------:R0:W2:Y:S02]  /*6dd0*/  @!P0 LDG.E.U16 R145, desc[UR14][R112.64] ;  /* 0x0000000e70918981 */ /* 0x0000a4000c1e1500 */
[----:B0-----:R-:W-:Y:S01]  /*6de0*/  IMAD.WIDE R112, R154, 0x2, R76 ;  /* 0x000000029a707825 */ /* 0x001fe200078e024c */
[----:B------:R-:W-:-:S04]  /*6df0*/  LOP3.LUT R154, R0, 0x7a, RZ, 0xfc, !PT ;  /* 0x0000007a009a7812 */ /* 0x000fc800078efcff */
        /* <DEDUP_REMOVED lines=8> */
[----:B------:R-:W-:Y:S02]  /*6e80*/  IMAD.WIDE R112, R154, 0x2, R76 ;  /* 0x000000029a707825 */ /* 0x000fe400078e024c */
[----:B------:R-:W0:Y:S01]  /*6e90*/  S2R R154, SR_TID.X ;  /* 0x00000000009a7919 */ /* 0x000e220000002100 */
[----:B------:R-:W-:Y:S01]  /*6ea0*/  PRMT R147, RZ, 0x7610, R147 ;  /* 0x00007610ff937816 */ /* 0x000fe20000000093 */
[----:B------:R-:W-:Y:S01]  /*6eb0*/  IMAD R167, R167, UR9, RZ ;  /* 0x00000009a7a77c24 */ /* 0x000fe2000f8e02ff */
[----:B------:R-:W-:-:S04]  /*6ec0*/  PRMT R148, RZ, 0x7610, R148 ;  /* 0x00007610ff947816 */ /* 0x000fc80000000094 */
[----:B------:R1:W2:Y:S02]  /*6ed0*/  @!P0 LDG.E.U16 R147, desc[UR14][R112.64] ;  /* 0x0000000e70938981 */ /* 0x0002a4000c1e1500 */
[----:B-1----:R-:W-:-:S05]  /*6ee0*/  IMAD.WIDE R112, R167, 0x2, R76 ;  /* 0x00000002a7707825 */ /* 0x002fca00078e024c */
[----:B------:R1:W2:Y:S01]  /*6ef0*/  @!P1 LDG.E.U16 R148, desc[UR14][R112.64] ;  /* 0x0000000e70949981 */ /* 0x0002a2000c1e1500 */
[----:B------:R-:W-:Y:S02]  /*6f00*/  IADD3 RZ, P1, R8, R4, RZ ;  /* 0x0000000408ff7210 */ /* 0x000fe40007f3e0ff */
[----:B0-----:R-:W-:-:S04]  /*6f10*/  LOP3.LUT R154, R154, 0x7f, RZ, 0xc0, !PT ;  /* 0x0000007f9a9a7812 */ /* 0x001fc800078ec0ff */
[----:B------:R-:W-:Y:S01]  /*6f20*/  ISETP.GE.AND P0, PT, R154, UR13, PT ;  /* 0x0000000d9a007c0c */ /* 0x000fe2000bf06270 */
[----:B------:R-:W0:Y:S01]  /*6f30*/  S2R R168, SR_TID.X ;  /* 0x0000000000a87919 */ /* 0x000e220000002100 */
[----:B------:R-:W-:Y:S01]  /*6f40*/  PRMT R149, RZ, 0x7610, R149 ;  /* 0x00007610ff957816 */ /* 0x000fe20000000095 */
[----:B-1----:R-:W-:Y:S02]  /*6f50*/  IMAD.IADD R112, R8, 0x1, R4 ;  /* 0x0000000108707824 */ /* 0x002fe400078e0204 */
[----:B------:R-:W-:Y:S01]  /*6f60*/  IMAD.X R113, R186, 0x1, R3, P1 ;  /* 0x00000001ba717824 */ /* 0x000fe200008e0603 */
[----:B------:R-:W-:Y:S01]  /*6f70*/  BAR.SYNC.DEFER_BLOCKING 0x0 ;  /* 0x0000000000007b1d */ /* 0x000fe20000010000 */
[----:B------:R-:W-:Y:S02]  /*6f80*/  IADD3 RZ, P1, R7, R4, RZ ;  /* 0x0000000407ff7210 */ /* 0x000fe40007f3e0ff */
[----:B------:R-:W-:Y:S02]  /*6f90*/  PRMT R150, RZ, 0x7610, R150 ;  /* 0x00007610ff967816 */ /* 0x000fe40000000096 */
[----:B------:R-:W-:-:S02]  /*6fa0*/  PRMT R151, RZ, 0x7610, R151 ;  /* 0x00007610ff977816 */ /* 0x000fc40000000097 */
[----:B------:R-:W-:Y:S01]  /*6fb0*/  PRMT R152, RZ, 0x7610, R152 ;  /* 0x00007610ff987816 */ /* 0x000fe20000000098 */
[----:B------:R1:W2:Y:S02]  /*6fc0*/  @!P0 LDG.E.U16 R149, desc[UR14][R112.64] ;  /* 0x0000000e70958981 */ /* 0x0002a4000c1e1500 */
[----:B-1----:R-:W-:Y:S02]  /*6fd0*/  IMAD.IADD R112, R7, 0x1, R4 ;  /* 0x0000000107707824 */ /* 0x002fe400078e0204 */
[----:B------:R-:W-:Y:S01]  /*6fe0*/  IMAD.X R113, R187, 0x1, R3, P1 ;  /* 0x00000001bb717824 */ /* 0x000fe200008e0603 */
[----:B------:R-:W-:-:S04]  /*6ff0*/  IADD3 RZ, P1, R19, R4, RZ ;  /* 0x0000000413ff7210 */ /* 0x000fc80007f3e0ff */
[----:B------:R1:W2:Y:S02]  /*7000*/  @!P0 LDG.E.U16 R150, desc[UR14][R112.64] ;  /* 0x0000000e70968981 */ /* 0x0002a4000c1e1500 */
[----:B-1----:R-:W-:Y:S02]  /*7010*/  IMAD.IADD R112, R19, 0x1, R4 ;  /* 0x0000000113707824 */ /* 0x002fe400078e0204 */
[----:B------:R-:W-:Y:S01]  /*7020*/  IMAD.X R113, R184, 0x1, R3, P1 ;  /* 0x00000001b8717824 */ /* 0x000fe200008e0603 */
[----:B------:R-:W-:-:S04]  /*7030*/  IADD3 RZ, P1, R20, R4, RZ ;  /* 0x0000000414ff7210 */ /* 0x000fc80007f3e0ff */
[----:B------:R1:W2:Y:S01]  /*7040*/  @!P0 LDG.E.U16 R151, desc[UR14][R112.64] ;  /* 0x0000000e70978981 */ /* 0x0002a2000c1e1500 */
[----:B------:R-:W-:Y:S01]  /*7050*/  PRMT R153, RZ, 0x7610, R153 ;  /* 0x00007610ff997816 */ /* 0x000fe20000000099 */
[----:B-1----:R-:W-:Y:S02]  /*7060*/  IMAD.IADD R112, R20, 0x1, R4 ;  /* 0x0000000114707824 */ /* 0x002fe400078e0204 */
[----:B------:R-:W-:Y:S01]  /*7070*/  IMAD.X R113, R183, 0x1, R3, P1 ;  /* 0x00000001b7717824 */ /* 0x000fe200008e0603 */
[----:B------:R-:W-:-:S04]  /*7080*/  IADD3 RZ, P1, R5, R4, RZ ;  /* 0x0000000405ff7210 */ /* 0x000fc80007f3e0ff */
[----:B------:R1:W2:Y:S02]  /*7090*/  @!P0 LDG.E.U16 R152, desc[UR14][R112.64] ;  /* 0x0000000e70988981 */ /* 0x0002a4000c1e1500 */
[----:B-1----:R-:W-:Y:S02]  /*70a0*/  IMAD.IADD R112, R5, 0x1, R4 ;  /* 0x0000000105707824 */ /* 0x002fe400078e0204 */
[----:B------:R-:W-:-:S05]  /*70b0*/  IMAD.X R113, R185, 0x1, R3, P1 ;  /* 0x00000001b9717824 */ /* 0x000fca00008e0603 */
[----:B------:R0:W2:Y:S02]  /*70c0*/  @!P0 LDG.E.U16 R153, desc[UR14][R112.64] ;  /* 0x0000000e70998981 */ /* 0x0000a4000c1e1500 */
[----:B0-----:R-:W-:-:S04]  /*70d0*/  LOP3.LUT R112, R168, 0x40, RZ, 0xc0, !PT ;  /* 0x00000040a8707812 */ /* 0x001fc800078ec0ff */
[----:B------:R-:W-:Y:S02]  /*70e0*/  ISETP.NE.U32.AND P1, PT, R112, RZ, PT ;  /* 0x000000ff7000720c */ /* 0x000fe40003f25070 */
[----:B------:R-:W-:Y:S02]  /*70f0*/  LOP3.LUT R112, R168, 0x3f, RZ, 0xc0, !PT ;  /* 0x0000003fa8707812 */ /* 0x000fe400078ec0ff */
[----:B------:R-:W-:Y:S02]  /*7100*/  SEL R154, RZ, 0x90, !P1 ;  /* 0x00000090ff9a7807 */ /* 0x000fe40004800000 */
[----:B------:R-:W-:Y:S01]  /*7110*/  IADD3 RZ, P1, R21, R4, RZ ;  /* 0x0000000415ff7210 */ /* 0x000fe20007f3e0ff */
[----:B------:R-:W-:Y:S01]  /*7120*/  IMAD.SHL.U32 R112, R112, 0x2, RZ ;  /* 0x0000000270707824 */ /* 0x000fe200078e00ff */
[----:B------:R-:W-:-:S03]  /*7130*/  PRMT R155, RZ, 0x7610, R155 ;  /* 0x00007610ff9b7816 */ /* 0x000fc6000000009b */
[----:B------:R-:W-:Y:S01]  /*7140*/  IMAD.X R113, R182, 0x1, R3, P1 ;  /* 0x00000001b6717824 */ /* 0x000fe200008e0603 */
[----:B------:R-:W-:Y:S01]  /*7150*/  LOP3.LUT R154, R154, R112, RZ, 0x3c, !PT ;  /* 0x000000709a9a7212 */ /* 0x000fe200078e3cff */
[----:B------:R-:W-:Y:S01]  /*7160*/  IMAD.IADD R112, R21, 0x1, R4 ;  /* 0x0000000115707824 */ /* 0x000fe200078e0204 */
[----:B------:R-:W-:-:S03]  /*7170*/  IADD3 RZ, P1, R22, R4, RZ ;  /* 0x0000000416ff7210 */ /* 0x000fc60007f3e0ff */
[----:B------:R0:W-:Y:S04]  /*7180*/  STS.U16 [R154+UR12], R133 ;  /* 0x000000859a007988 */ /* 0x0001e8000800040c */
[----:B------:R1:W2:Y:S01]  /*7190*/  @!P0 LDG.E.U16 R155, desc[UR14][R112.64] ;  /* 0x0000000e709b8981 */ /* 0x0002a2000c1e1500 */
[----:B0-----:R-:W-:Y:S01]  /*71a0*/  PRMT R133, RZ, 0x7610, R133 ;  /* 0x00007610ff857816 */ /* 0x001fe20000000085 */
[----:B-1----:R-:W-:Y:S02]  /*71b0*/  IMAD.IADD R112, R22, 0x1, R4 ;  /* 0x0000000116707824 */ /* 0x002fe400078e0204 */
[----:B------:R-:W-:Y:S01]  /*71c0*/  IMAD.X R113, R181, 0x1, R3, P1 ;  /* 0x00000001b5717824 */ /* 0x000fe200008e0603 */
[----:B------:R-:W-:Y:S01]  /*71d0*/  IADD3 RZ, P1, R23, R4, RZ ;  /* 0x0000000417ff7210 */ /* 0x000fe20007f3e0ff */
[----:B----4-:R0:W-:Y:S04]  /*71e0*/  STS.U16 [R154+UR12+0x400], R131 ;  /* 0x000400839a007988 */ /* 0x0101e8000800040c */
[----:B------:R1:W4:Y:S01]  /*71f0*/  @!P0 LDG.E.U16 R133, desc[UR14][R112.64] ;  /* 0x0000000e70858981 */ /* 0x000322000c1e1500 */
[----:B0-----:R-:W-:-:S02]  /*7200*/  PRMT R131, RZ, 0x7610, R131 ;  /* 0x00007610ff837816 */ /* 0x001fc40000000083 */
[-C--:B-1----:R-:W-:Y:S01]  /*7210*/  IADD3 R112, R23, R4.reuse, RZ ;  /* 0x0000000417707210 */ /* 0x082fe20007ffe0ff */
[----:B------:R-:W-:Y:S01]  /*7220*/  IMAD.X R113, R180, 0x1, R3, P1 ;  /* 0x00000001b4717824 */ /* 0x000fe200008e0603 */
[CC--:B------:R-:W-:Y:S01]  /*7230*/  IADD3 RZ, P1, R56.reuse, R4.reuse, RZ ;  /* 0x0000000438ff7210 */ /* 0x0c0fe20007f3e0ff */
[----:B-----5:R0:W-:Y:S04]  /*7240*/  STS.U16 [R154+UR12+0x800], R129 ;  /* 0x000800819a007988 */ /* 0x0201e8000800040c */
[----:B------:R1:W5:Y:S01]  /*7250*/  @!P0 LDG.E.U16 R131, desc[UR14][R112.64] ;  /* 0x0000000e70838981 */ /* 0x000362000c1e1500 */
[----:B0-----:R-:W-:Y:S01]  /*7260*/  PRMT R129, RZ, 0x7610, R129 ;  /* 0x00007610ff817816 */ /* 0x001fe20000000081 */
[--C-:B-1----:R-:W-:Y:S02]  /*7270*/  IMAD.IADD R112, R56, 0x1, R4.reuse ;  /* 0x0000000138707824 */ /* 0x102fe400078e0204 */
[----:B------:R-:W-:Y:S01]  /*7280*/  IMAD.X R113, R179, 0x1, R3, P1 ;  /* 0x00000001b3717824 */ /* 0x000fe200008e0603 */
[C---:B------:R-:W-:Y:S01]  /*7290*/  IADD3 RZ, P1, R57.reuse, R4, RZ ;  /* 0x0000000439ff7210 */ /* 0x040fe20007f3e0ff */
[----:B---3--:R0:W-:Y:S04]  /*72a0*/  STS.U16 [R154+UR12+0xc00], R127 ;  /* 0x000c007f9a007988 */ /* 0x0081e8000800040c */
[----:B------:R1:W3:Y:S01]  /*72b0*/  @!P0 LDG.E.U16 R129, desc[UR14][R112.64] ;  /* 0x0000000e70818981 */ /* 0x0002e2000c1e1500 */
[----:B0-----:R-:W-:Y:S01]  /*72c0*/  PRMT R127, RZ, 0x7610, R127 ;  /* 0x00007610ff7f7816 */ /* 0x001fe2000000007f */
[----:B-1----:R-:W-:-:S02]  /*72d0*/  IMAD.IADD R112, R57, 0x1, R4 ;  /* 0x0000000139707824 */ /* 0x002fc400078e0204 */
[----:B------:R-:W-:Y:S01]  /*72e0*/  IMAD.X R113, R178, 0x1, R3, P1 ;  /* 0x00000001b2717824 */ /* 0x000fe200008e0603 */
[CC--:B------:R-:W-:Y:S01]  /*72f0*/  IADD3 RZ, P1, R58.reuse, R4.reuse, RZ ;  /* 0x000000043aff7210 */ /* 0x0c0fe20007f3e0ff */
[----:B------:R0:W-:Y:S04]  /*7300*/  STS.U16 [R154+UR12+0x1000], R121 ;  /* 0x001000799a007988 */ /* 0x0001e8000800040c */
[----:B------:R1:W3:Y:S01]  /*7310*/  @!P0 LDG.E.U16 R127, desc[UR14][R112.64] ;  /* 0x0000000e707f8981 */ /* 0x0002e2000c1e1500 */
[----:B0-----:R-:W-:Y:S01]  /*7320*/  PRMT R121, RZ, 0x7610, R121 ;  /* 0x00007610ff797816 */ /* 0x001fe20000000079 */
[----:B-1----:R-:W-:Y:S02]  /*7330*/  IMAD.IADD R112, R58, 0x1, R4 ;  /* 0x000000013a707824 */ /* 0x002fe400078e0204 */
[----:B------:R-:W-:Y:S01]  /*7340*/  IMAD.X R113, R177, 0x1, R3, P1 ;  /* 0x00000001b1717824 */ /* 0x000fe200008e0603 */
[----:B------:R-:W-:-:S02]  /*7350*/  IADD3 RZ, P1, R59, R4, RZ ;  /* 0x000000043bff7210 */ /* 0x000fc40007f3e0ff */
[----:B------:R-:W-:Y:S02]  /*7360*/  PRMT R157, RZ, 0x7610, R157 ;  /* 0x00007610ff9d7816 */ /* 0x000fe4000000009d */
[----:B------:R0:W3:Y:S04]  /*7370*/  @!P0 LDG.E.U16 R121, desc[UR14][R112.64] ;  /* 0x0000000e70798981 */ /* 0x0000e8000c1e1500 */
[----:B------:R1:W-:Y:S01]  /*7380*/  STS.U16 [R154+UR12+0x1400], R111 ;  /* 0x0014006f9a007988 */ /* 0x0003e2000800040c */
[--C-:B0-----:R-:W-:Y:S02]  /*7390*/  IMAD.IADD R112, R59, 0x1, R4.reuse ;  /* 0x000000013b707824 */ /* 0x101fe400078e0204 */
[--C-:B------:R-:W-:Y:S01]  /*73a0*/  IMAD.X R113, R130, 0x1, R3.reuse, P1 ;  /* 0x0000000182717824 */ /* 0x100fe200008e0603 */
[-C--:B------:R-:W-:Y:S01]  /*73b0*/  IADD3 RZ, P1, R6, R4.reuse, RZ ;  /* 0x0000000406ff7210 */ /* 0x080fe20007f3e0ff */
[----:B------:R0:W-:Y:S04]  /*73c0*/  STS.U16 [R154+UR12+0x1800], R110 ;  /* 0x0018006e9a007988 */ /* 0x0001e8000800040c */
[----:B------:R0:W4:Y:S01]  /*73d0*/  @!P0 LDG.E.U16 R157, desc[UR14][R112.64] ;  /* 0x0000000e709d8981 */ /* 0x000122000c1e1500 */
[----:B-1----:R-:W-:Y:S01]  /*73e0*/  IMAD.X R111, R176, 0x1, R3, P1 ;  /* 0x00000001b06f7824 */ /* 0x002fe200008e0603 */
[----:B------:R-:W-:Y:S01]  /*73f0*/  IADD3 RZ, P1, R18, R4, RZ ;  /* 0x0000000412ff7210 */ /* 0x000fe20007f3e0ff */
[----:B0-----:R-:W-:Y:S01]  /*7400*/  IMAD.IADD R110, R6, 0x1, R4 ;  /* 0x00000001066e7824 */ /* 0x001fe200078e0204 */
[----:B------:R-:W-:Y:S01]  /*7410*/  PRMT R112, RZ, 0x7610, R112 ;  /* 0x00007610ff707816 */ /* 0x000fe20000000070 */
[----:B------:R0:W-:Y:S05]  /*7420*/  STS.U16 [R154+UR12+0x1c00], R109 ;  /* 0x001c006d9a007988 */ /* 0x0001ea000800040c */
[----:B------:R1:W5:Y:S01]  /*7430*/  @!P0 LDG.E.U16 R112, desc[UR14][R110.64] ;  /* 0x0000000e6e708981 */ /* 0x000362000c1e1500 */
[----:B0-----:R-:W-:Y:S01]  /*7440*/  PRMT R109, RZ, 0x7610, R109 ;  /* 0x00007610ff6d7816 */ /* 0x001fe2000000006d */
[----:B-1----:R-:W-:-:S02]  /*7450*/  IMAD.IADD R110, R18, 0x1, R4 ;  /* 0x00000001126e7824 */ /* 0x002fc400078e0204 */
[----:B------:R-:W-:Y:S01]  /*7460*/  IMAD.X R111, R175, 0x1, R3, P1 ;  /* 0x00000001af6f7824 */ /* 0x000fe200008e0603 */
[C---:B------:R-:W-:Y:S02]  /*7470*/  IADD3 RZ, P1, R17.reuse, R4, RZ ;  /* 0x0000000411ff7210 */ /* 0x040fe40007f3e0ff */
[----:B------:R-:W-:Y:S02]  /*7480*/  PRMT R113, RZ, 0x7610, R113 ;  /* 0x00007610ff717816 */ /* 0x000fe40000000071 */
[----:B------:R0:W3:Y:S04]  /*7490*/  @!P0 LDG.E.U16 R109, desc[UR14][R110.64] ;  /* 0x0000000e6e6d8981 */ /* 0x0000e8000c1e1500 */
[----:B------:R1:W-:Y:S01]  /*74a0*/  STS.U16 [R154+UR12+0x2000], R120 ;  /* 0x002000789a007988 */ /* 0x0003e2000800040c */
[----:B0-----:R-:W-:-:S02]  /*74b0*/  IMAD.IADD R110, R17, 0x1, R4 ;  /* 0x00000001116e7824 */ /* 0x001fc400078e0204 */
[--C-:B------:R-:W-:Y:S01]  /*74c0*/  IMAD.X R111, R174, 0x1, R3.reuse, P1 ;  /* 0x00000001ae6f7824 */ /* 0x100fe200008e0603 */
[CC--:B------:R-:W-:Y:S02]  /*74d0*/  IADD3 RZ, P1, R16.reuse, R4.reuse, RZ ;  /* 0x0000000410ff7210 */ /* 0x0c0fe40007f3e0ff */
[----:B-1----:R-:W-:Y:S02]  /*74e0*/  PRMT R120, RZ, 0x7610, R120 ;  /* 0x00007610ff787816 */ /* 0x002fe40000000078 */
[----:B------:R0:W3:Y:S04]  /*74f0*/  @!P0 LDG.E.U16 R113, desc[UR14][R110.64] ;  /* 0x0000000e6e718981 */ /* 0x0000e8000c1e1500 */
[----:B------:R1:W-:Y:S01]  /*7500*/  STS.U16 [R154+UR12+0x2400], R122 ;  /* 0x0024007a9a007988 */ /* 0x0003e2000800040c */
[-C--:B0-----:R-:W-:Y:S01]  /*7510*/  IADD3 R110, R16, R4.reuse, RZ ;  /* 0x00000004106e7210 */ /* 0x081fe20007ffe0ff */
[----:B------:R-:W-:Y:S01]  /*7520*/  IMAD.X R111, R173, 0x1, R3, P1 ;  /* 0x00000001ad6f7824 */ /* 0x000fe200008e0603 */
[----:B------:R-:W-:-:S02]  /*7530*/  IADD3 RZ, P1, R15, R4, RZ ;  /* 0x000000040fff7210 */ /* 0x000fc40007f3e0ff */
[----:B-1----:R-:W-:Y:S02]  /*7540*/  PRMT R122, RZ, 0x7610, R122 ;  /* 0x00007610ff7a7816 */ /* 0x002fe4000000007a */
[----:B------:R0:W3:Y:S04]  /*7550*/  @!P0 LDG.E.U16 R120, desc[UR14][R110.64] ;  /* 0x0000000e6e788981 */ /* 0x0000e8000c1e1500 */
[----:B------:R1:W-:Y:S01]  /*7560*/  STS.U16 [R154+UR12+0x2800], R128 ;  /* 0x002800809a007988 */ /* 0x0003e2000800040c */
[----:B0-----:R-:W-:Y:S02]  /*7570*/  IMAD.IADD R110, R15, 0x1, R4 ;  /* 0x000000010f6e7824 */ /* 0x001fe400078e0204 */
        /* <DEDUP_REMOVED lines=10> */
[----:B--2---:R1:W-:Y:S01]  /*7620*/  STS.U16 [R154+UR12+0x3000], R158 ;  /* 0x0030009e9a007988 */ /* 0x0043e2000800040c */
[----:B0-----:R-:W-:Y:S02]  /*7630*/  IMAD.IADD R110, R13, 0x1, R4 ;  /* 0x000000010d6e7824 */ /* 0x001fe400078e0204 */
[----:B------:R-:W-:Y:S01]  /*7640*/  IMAD.X R111, R134, 0x1, R3, P1 ;  /* 0x00000001866f7824 */ /* 0x000fe200008e0603 */
[----:B------:R-:W-:-:S02]  /*7650*/  IADD3 RZ, P1, R12, R4, RZ ;  /* 0x000000040cff7210 */ /* 0x000fc40007f3e0ff */
[----:B-1----:R-:W-:Y:S02]  /*7660*/  PRMT R158, RZ, 0x7610, R158 ;  /* 0x00007610ff9e7816 */ /* 0x002fe4000000009e */
[----:B------:R0:W2:Y:S04]  /*7670*/  @!P0 LDG.E.U16 R156, desc[UR14][R110.64] ;  /* 0x0000000e6e9c8981 */ /* 0x0000a8000c1e1500 */
[----:B------:R1:W-:Y:S01]  /*7680*/  STS.U16 [R154+UR12+0x3400], R159 ;  /* 0x0034009f9a007988 */ /* 0x0003e2000800040c */
[----:B0-----:R-:W-:Y:S02]  /*7690*/  IMAD.IADD R110, R12, 0x1, R4 ;  /* 0x000000010c6e7824 */ /* 0x001fe400078e0204 */
[----:B------:R-:W-:Y:S01]  /*76a0*/  IMAD.X R111, R171, 0x1, R3, P1 ;  /* 0x00000001ab6f7824 */ /* 0x000fe200008e0603 */
[----:B------:R-:W-:-:S02]  /*76b0*/  IADD3 RZ, P1, R11, R4, RZ ;  /* 0x000000040bff7210 */ /* 0x000fc40007f3e0ff */
[----:B-1----:R-:W-:Y:S02]  /*76c0*/  PRMT R159, RZ, 0x7610, R159 ;  /* 0x00007610ff9f7816 */ /* 0x002fe4000000009f */
[----:B------:R0:W5:Y:S04]  /*76d0*/  @!P0 LDG.E.U16 R158, desc[UR14][R110.64] ;  /* 0x0000000e6e9e8981 */ /* 0x000168000c1e1500 */
        /* <DEDUP_REMOVED lines=11> */
[----:B------:R0:W2:Y:S01]  /*7790*/  @!P0 LDG.E.U16 R160, desc[UR14][R110.64] ;  /* 0x0000000e6ea08981 */ /* 0x0000a2000c1e1500 */
[----:B------:R-:W-:Y:S01]  /*77a0*/  PRMT R163, RZ, 0x7610, R163 ;  /* 0x00007610ffa37816 */ /* 0x000fe200000000a3 */
[----:B0-----:R-:W-:Y:S02]  /*77b0*/  IMAD.IADD R110, R9, 0x1, R4 ;  /* 0x00000001096e7824 */ /* 0x001fe400078e0204 */
[----:B------:R-:W-:-:S05]  /*77c0*/  IMAD.X R111, R138, 0x1, R3, P1 ;  /* 0x000000018a6f7824 */ /* 0x000fca00008e0603 */
[----:B------:R0:W2:Y:S01]  /*77d0*/  @!P0 LDG.E.U16 R161, desc[UR14][R110.64] ;  /* 0x0000000e6ea18981 */ /* 0x0000a2000c1e1500 */
[----:B------:R-:W-:Y:S02]  /*77e0*/  LOP3.LUT R167, R154, 0x20, RZ, 0x3c, !PT ;  /* 0x000000209aa77812 */ /* 0x000fe400078e3cff */
[----:B0-----:R-:W-:-:S04]  /*77f0*/  IADD3 R110, P1, R189, R4, RZ ;  /* 0x00000004bd6e7210 */ /* 0x001fc80007f3e0ff */
[----:B------:R-:W-:Y:S01]  /*7800*/  IADD3.X R111, R162, R3, RZ, P1, !PT ;  /* 0x00000003a26f7210 */ /* 0x000fe20000ffe4ff */
[----:B------:R0:W-:Y:S04]  /*7810*/  STS.U16 [R167+UR12+0xd00], R83 ;  /* 0x000d0053a7007988 */ /* 0x0001e8000800040c */
[----:B------:R1:W2:Y:S01]  /*7820*/  @!P0 LDG.E.U16 R163, desc[UR14][R110.64] ;  /* 0x0000000e6ea38981 */ /* 0x0002a2000c1e1500 */
[----:B0-----:R-:W-:Y:S02]  /*7830*/  PRMT R83, RZ, 0x7610, R83 ;  /* 0x00007610ff537816 */ /* 0x001fe40000000053 */
[----:B-1----:R-:W-:-:S05]  /*7840*/  IADD3 R110, P1, R237, R4, RZ ;  /* 0x00000004ed6e7210 */ /* 0x002fca0007f3e0ff */
[----:B------:R-:W-:-:S05]  /*7850*/  IMAD.X R111, R212, 0x1, R3, P1 ;  /* 0x00000001d46f7824 */ /* 0x000fca00008e0603 */
[----:B------:R0:W4:Y:S01]  /*7860*/  @!P0 LDG.E.U16 R83, desc[UR14][R110.64] ;  /* 0x0000000e6e538981 */ /* 0x000122000c1e1500 */
[----:B------:R-:W-:-:S03]  /*7870*/  PRMT R165, RZ, 0x7610, R165 ;  /* 0x00007610ffa57816 */ /* 0x000fc600000000a5 */
[----:B------:R1:W-:Y:S01]  /*7880*/  STS.U16 [R167+UR12+0x1500], R106 ;  /* 0x0015006aa7007988 */ /* 0x0003e2000800040c */
[----:B0-----:R-:W-:-:S05]  /*7890*/  IADD3 R110, P1, R242, R4, RZ ;  /* 0x00000004f26e7210 */ /* 0x001fca0007f3e0ff */
[--C-:B------:R-:W-:Y:S01]  /*78a0*/  IMAD.X R111, R220, 0x1, R3.reuse, P1 ;  /* 0x00000001dc6f7824 */ /* 0x100fe200008e0603 */
[----:B-1----:R-:W-:Y:S01]  /*78b0*/  IADD3 R106, P1, R229, R4, RZ ;  /* 0x00000004e56a7210 */ /* 0x002fe20007f3e0ff */
[----:B------:R0:W-:Y:S04]  /*78c0*/  STS.U16 [R167+UR12+0x1100], R107 ;  /* 0x0011006ba7007988 */ /* 0x0001e8000800040c */
[----:B------:R1:W3:Y:S01]  /*78d0*/  @!P0 LDG.E.U16 R165, desc[UR14][R110.64] ;  /* 0x0000000e6ea58981 */ /* 0x0002e2000c1e1500 */
[----:B0-----:R-:W-:Y:S01]  /*78e0*/  IMAD.X R107, R204, 0x1, R3, P1 ;  /* 0x00000001cc6b7824 */ /* 0x001fe200008e0603 */
[----:B-1----:R-:W-:-:S06]  /*78f0*/  PRMT R110, RZ, 0x7610, R110 ;  /* 0x00007610ff6e7816 */ /* 0x002fcc000000006e */
[----:B------:R0:W2:Y:S01]  /*7900*/  @!P0 LDG.E.U16 R110, desc[UR14][R106.64] ;  /* 0x0000000e6a6e8981 */ /* 0x0000a2000c1e1500 */
[----:B------:R-:W-:-:S03]  /*7910*/  PRMT R111, RZ, 0x7610, R111 ;  /* 0x00007610ff6f7816 */ /* 0x000fc6000000006f */
[----:B------:R1:W-:Y:S01]  /*7920*/  STS.U16 [R167+UR12+0x1d00], R104 ;  /* 0x001d0068a7007988 */ /* 0x0003e2000800040c */
[----:B0-----:R-:W-:-:S05]  /*7930*/  IADD3 R106, P1, R203, R4, RZ ;  /* 0x00000004cb6a7210 */ /* 0x001fca0007f3e0ff */
[--C-:B------:R-:W-:Y:S01]  /*7940*/  IMAD.X R107, R73, 0x1, R3.reuse, P1 ;  /* 0x00000001496b7824 */ /* 0x100fe200008e0603 */
[----:B-1----:R-:W-:Y:S01]  /*7950*/  IADD3 R104, P1, R195, R4, RZ ;  /* 0x00000004c3687210 */ /* 0x002fe20007f3e0ff */
[----:B------:R0:W-:Y:S04]  /*7960*/  STS.U16 [R167+UR12+0x1900], R105 ;  /* 0x00190069a7007988 */ /* 0x0001e8000800040c */
[----:B------:R1:W2:Y:S04]  /*7970*/  @!P0 LDG.E.U16 R111, desc[UR14][R106.64] ;  /* 0x0000000e6a6f8981 */ /* 0x0002a8000c1e1500 */
[----:B------:R1:W-:Y:S01]  /*7980*/  STS.U16 [R167+UR12+0x500], R102 ;  /* 0x00050066a7007988 */ /* 0x0003e2000800040c */
[----:B0-----:R-:W-:Y:S01]  /*7990*/  IMAD.X R105, R65, 0x1, R3, P1 ;  /* 0x0000000141697824 */ /* 0x001fe200008e0603 */
[----:B-1----:R-:W-:-:S02]  /*79a0*/  PRMT R106, RZ, 0x7610, R106 ;  /* 0x00007610ff6a7816 */ /* 0x002fc4000000006a */
[----:B------:R-:W-:Y:S01]  /*79b0*/  IADD3 R102, P1, R245, R4, RZ ;  /* 0x00000004f5667210 */ /* 0x000fe20007f3e0ff */
[----:B------:R0:W-:Y:S04]  /*79c0*/  STS.U16 [R167+UR12+0x2100], R103 ;  /* 0x00210067a7007988 */ /* 0x0001e8000800040c */
[----:B------:R1:W2:Y:S01]  /*79d0*/  @!P0 LDG.E.U16 R106, desc[UR14][R104.64] ;  /* 0x0000000e686a8981 */ /* 0x0002a2000c1e1500 */
[----:B0-----:R-:W-:Y:S01]  /*79e0*/  IMAD.X R103, R219, 0x1, R3, P1 ;  /* 0x00000001db677824 */ /* 0x001fe200008e0603 */
[----:B-1----:R-:W-:-:S06]  /*79f0*/  PRMT R104, RZ, 0x7610, R104 ;  /* 0x00007610ff687816 */ /* 0x002fcc0000000068 */
[----:B------:R0:W2:Y:S01]  /*7a00*/  @!P0 LDG.E.U16 R104, desc[UR14][R102.64] ;  /* 0x0000000e66688981 */ /* 0x0000a2000c1e1500 */
[----:B------:R-:W-:Y:S02]  /*7a10*/  PRMT R105, RZ, 0x7610, R105 ;  /* 0x00007610ff697816 */ /* 0x000fe40000000069 */
[----:B0-----:R-:W-:-:S05]  /*7a20*/  IADD3 R102, P1, R236, R4, RZ ;  /* 0x00000004ec667210 */ /* 0x001fca0007f3e0ff */
[----:B------:R-:W-:-:S05]  /*7a30*/  IMAD.X R103, R211, 0x1, R3, P1 ;  /* 0x00000001d3677824 */ /* 0x000fca00008e0603 */
[----:B------:R0:W2:Y:S01]  /*7a40*/  @!P0 LDG.E.U16 R105, desc[UR14][R102.64] ;  /* 0x0000000e66698981 */ /* 0x0000a2000c1e1500 */
[----:B------:R-:W-:Y:S02]  /*7a50*/  PRMT R107, RZ, 0x7610, R107 ;  /* 0x00007610ff6b7816 */ /* 0x000fe4000000006b */
[----:B0-----:R-:W-:-:S05]  /*7a60*/  IADD3 R102, P1, R228, R4, RZ ;  /* 0x00000004e4667210 */ /* 0x001fca0007f3e0ff */
[----:B------:R-:W-:Y:S01]  /*7a70*/  IMAD.X R103, R86, 0x1, R3, P1 ;  /* 0x0000000156677824 */ /* 0x000fe200008e0603 */
[----:B------:R0:W-:Y:S04]  /*7a80*/  STS.U16 [R167+UR12+0x2d00], R116 ;  /* 0x002d0074a7007988 */ /* 0x0001e8000800040c */
[----:B------:R1:W2:Y:S01]  /*7a90*/  @!P0 LDG.E.U16 R107, desc[UR14][R102.64] ;  /* 0x0000000e666b8981 */ /* 0x0002a2000c1e1500 */
[----:B0-----:R-:W-:Y:S02]  /*7aa0*/  PRMT R116, RZ, 0x7610, R116 ;  /* 0x00007610ff747816 */ /* 0x001fe40000000074 */
[----:B-1----:R-:W-:-:S05]  /*7ab0*/  IADD3 R102, P1, R202, R4, RZ ;  /* 0x00000004ca667210 */ /* 0x002fca0007f3e0ff */
        /* <DEDUP_REMOVED lines=19> */
[----:B-1----:R-:W-:Y:S01]  /*7bf0*/  IADD3 R102, P1, R227, R4, RZ ;  /* 0x00000004e3667210 */ /* 0x002fe20007f3e0ff */
[----:B------:R0:W-:Y:S04]  /*7c00*/  STS.U16 [R167+UR12+0x3d00], R147 ;  /* 0x003d0093a7007988 */ /* 0x0001e8000800040c */
[----:B------:R-:W-:Y:S01]  /*7c10*/  IMAD.X R103, R84, 0x1, R3, P1 ;  /* 0x0000000154677824 */ /* 0x000fe200008e0603 */
[----:B------:R-:W-:Y:S04]  /*7c20*/  STS.U16 [R167+UR12+0x100], R95 ;  /* 0x0001005fa7007988 */ /* 0x000fe8000800040c */
[----:B------:R1:W2:Y:S01]  /*7c30*/  @!P0 LDG.E.U16 R141, desc[UR14][R102.64] ;  /* 0x0000000e668d8981 */ /* 0x0002a2000c1e1500 */
[----:B0-----:R-:W-:-:S03]  /*7c40*/  LOP3.LUT R147, R154, 0x40, RZ, 0x3c, !PT ;  /* 0x000000409a937812 */ /* 0x001fc600078e3cff */
[----:B------:R-:W-:Y:S04]  /*7c50*/  STS.U16 [R167+UR12+0x900], R99 ;  /* 0x00090063a7007988 */ /* 0x000fe8000800040c */
[----:B------:R-:W-:Y:S01]  /*7c60*/  STS.U16 [R167+UR12+0x3900], R144 ;  /* 0x00390090a7007988 */ /* 0x000fe2000800040c */
[----:B-1----:R-:W-:-:S03]  /*7c70*/  IADD3 R102, P1, R201, R4, RZ ;  /* 0x00000004c9667210 */ /* 0x002fc60007f3e0ff */
[----:B------:R0:W-:Y:S02]  /*7c80*/  STS.U16 [R147+UR12+0x200], R87 ;  /* 0x0002005793007988 */ /* 0x0001e4000800040c */
[----:B------:R-:W-:Y:S01]  /*7c90*/  IMAD.X R103, R71, 0x1, R3, P1 ;  /* 0x0000000147677824 */ /* 0x000fe200008e0603 */
[----:B0-----:R-:W-:-:S06]  /*7ca0*/  PRMT R87, RZ, 0x7610, R87 ;  /* 0x00007610ff577816 */ /* 0x001fcc0000000057 */
[----:B------:R0:W2:Y:S01]  /*7cb0*/  @!P0 LDG.E.U16 R87, desc[UR14][R102.64] ;  /* 0x0000000e66578981 */ /* 0x0000a2000c1e1500 */
[----:B------:R-:W-:Y:S02]  /*7cc0*/  PRMT R144, RZ, 0x7610, R144 ;  /* 0x00007610ff907816 */ /* 0x000fe40000000090 */
[-C--:B0-----:R-:W-:Y:S01]  /*7cd0*/  IADD3 R102, P1, R193, R4.reuse, RZ ;  /* 0x00000004c1667210 */ /* 0x081fe20007f3e0ff */
[----:B------:R0:W-:Y:S04]  /*7ce0*/  STS.U16 [R147+UR12+0xa00], R100 ;  /* 0x000a006493007988 */ /* 0x0001e8000800040c */
[----:B------:R-:W-:Y:S01]  /*7cf0*/  IMAD.X R103, R63, 0x1, R3, P1 ;  /* 0x000000013f677824 */ /* 0x000fe200008e0603 */
[----:B------:R1:W-:Y:S04]  /*7d00*/  STS.U16 [R147+UR12+0x600], R101 ;  /* 0x0006006593007988 */ /* 0x0003e8000800040c */
[----:B------:R5:W2:Y:S01]  /*7d10*/  @!P0 LDG.E.U16 R144, desc[UR14][R102.64] ;  /* 0x0000000e66908981 */ /* 0x000aa2000c1e1500 */
[----:B0-----:R-:W-:-:S03]  /*7d20*/  IADD3 R100, P1, R243, R4, RZ ;  /* 0x00000004f3647210 */ /* 0x001fc60007f3e0ff */
[----:B------:R0:W-:Y:S01]  /*7d30*/  STS.U16 [R147+UR12+0xe00], R98 ;  /* 0x000e006293007988 */ /* 0x0001e2000800040c */
[----:B-1----:R-:W-:Y:S02]  /*7d40*/  IADD3.X R101, R217, R3, RZ, P1, !PT ;  /* 0x00000003d9657210 */ /* 0x002fe40000ffe4ff */
[----:B-----5:R-:W-:Y:S02]  /*7d50*/  PRMT R102, RZ, 0x7610, R102 ;  /* 0x00007610ff667816 */ /* 0x020fe40000000066 */
[----:B0-----:R-:W-:-:S04]  /*7d60*/  IADD3 R98, P1, R234, R4, RZ ;  /* 0x00000004ea627210 */ /* 0x001fc80007f3e0ff */
[----:B------:R0:W5:Y:S01]  /*7d70*/  @!P0 LDG.E.U16 R102, desc[UR14][R100.64] ;  /* 0x0000000e64668981 */ /* 0x000162000c1e1500 */
[----:B------:R-:W-:Y:S01]  /*7d80*/  IMAD.X R99, R209, 0x1, R3, P1 ;  /* 0x00000001d1637824 */ /* 0x000fe200008e0603 */
[----:B0-----:R-:W-:-:S06]  /*7d90*/  PRMT R100, RZ, 0x7610, R100 ;  /* 0x00007610ff647816 */ /* 0x001fcc0000000064 */
[----:B------:R0:W5:Y:S01]  /*7da0*/  @!P0 LDG.E.U16 R100, desc[UR14][R98.64] ;  /* 0x0000000e62648981 */ /* 0x000162000c1e1500 */
[----:B------:R-:W-:Y:S02]  /*7db0*/  PRMT R101, RZ, 0x7610, R101 ;  /* 0x00007610ff657816 */ /* 0x000fe40000000065 */
[----:B0-----:R-:W-:-:S05]  /*7dc0*/  IADD3 R98, P1, R226, R4, RZ ;  /* 0x00000004e2627210 */ /* 0x001fca0007f3e0ff */
[----:B------:R-:W-:-:S05]  /*7dd0*/  IMAD.X R99, R82, 0x1, R3, P1 ;  /* 0x0000000152637824 */ /* 0x000fca00008e0603 */
[----:B------:R0:W5:Y:S01]  /*7de0*/  @!P0 LDG.E.U16 R101, desc[UR14][R98.64] ;  /* 0x0000000e62658981 */ /* 0x000162000c1e1500 */
[----:B------:R-:W-:-:S03]  /*7df0*/  PRMT R103, RZ, 0x7610, R103 ;  /* 0x00007610ff677816 */ /* 0x000fc60000000067 */
[----:B------:R1:W-:Y:S01]  /*7e00*/  STS.U16 [R147+UR12+0x1a00], R96 ;  /* 0x001a006093007988 */ /* 0x0003e2000800040c */
[----:B0-----:R-:W-:-:S05]  /*7e10*/  IADD3 R98, P1, R200, R4, RZ ;  /* 0x00000004c8627210 */ /* 0x001fca0007f3e0ff */
[--C-:B------:R-:W-:Y:S01]  /*7e20*/  IMAD.X R99, R70, 0x1, R3.reuse, P1 ;  /* 0x0000000146637824 */ /* 0x100fe200008e0603 */
[----:B-1----:R-:W-:Y:S01]  /*7e30*/  IADD3 R96, P1, R192, R4, RZ ;  /* 0x00000004c0607210 */ /* 0x002fe20007f3e0ff */
[----:B------:R0:W-:Y:S04]  /*7e40*/  STS.U16 [R147+UR12+0x1600], R97 ;  /* 0x0016006193007988 */ /* 0x0001e8000800040c */
[----:B------:R1:W5:Y:S04]  /*7e50*/  @!P0 LDG.E.U16 R103, desc[UR14][R98.64] ;  /* 0x0000000e62678981 */ /* 0x000368000c1e1500 */
[----:B------:R4:W-:Y:S01]  /*7e60*/  STS.U16 [R147+UR12+0x1e00], R94 ;  /* 0x001e005e93007988 */ /* 0x0009e2000800040c */
[----:B0-----:R-:W-:Y:S01]  /*7e70*/  IMAD.X R97, R62, 0x1, R3, P1 ;  /* 0x000000013e617824 */ /* 0x001fe200008e0603 */
[----:B-1----:R-:W-:-:S02]  /*7e80*/  PRMT R98, RZ, 0x7610, R98 ;  /* 0x00007610ff627816 */ /* 0x002fc40000000062 */
[----:B----4-:R-:W-:-:S04]  /*7e90*/  IADD3 R94, P1, R241, R4, RZ ;  /* 0x00000004f15e7210 */ /* 0x010fc80007f3e0ff */
[----:B------:R0:W4:Y:S01]  /*7ea0*/  @!P0 LDG.E.U16 R98, desc[UR14][R96.64] ;  /* 0x0000000e60628981 */ /* 0x000122000c1e1500 */
[----:B------:R-:W-:-:S03]  /*7eb0*/  IMAD.X R95, R216, 0x1, R3, P1 ;  /* 0x00000001d85f7824 */ /* 0x000fc600008e0603 */
[----:B------:R1:W-:Y:S01]  /*7ec0*/  STS.U16 [R147+UR12+0x1200], R92 ;  /* 0x0012005c93007988 */ /* 0x0003e2000800040c */
[----:B0-----:R-:W-:Y:S02]  /*7ed0*/  PRMT R96, RZ, 0x7610, R96 ;  /* 0x00007610ff607816 */ /* 0x001fe40000000060 */
[----:B-1----:R-:W-:Y:S01]  /*7ee0*/  IADD3 R92, P1, R233, R4, RZ ;  /* 0x00000004e95c7210 */ /* 0x002fe20007f3e0ff */
[----:B------:R0:W-:Y:S04]  /*7ef0*/  STS.U16 [R147+UR12+0x2200], R93 ;  /* 0x0022005d93007988 */ /* 0x0001e8000800040c */
[----:B------:R1:W4:Y:S01]  /*7f00*/  @!P0 LDG.E.U16 R96, desc[UR14][R94.64] ;  /* 0x0000000e5e608981 */ /* 0x000322000c1e1500 */
[----:B0-----:R-:W-:Y:S01]  /*7f10*/  IMAD.X R93, R208, 0x1, R3, P1 ;  /* 0x00000001d05d7824 */ /* 0x001fe200008e0603 */
[----:B-1----:R-:W-:-:S06]  /*7f20*/  PRMT R94, RZ, 0x7610, R94 ;  /* 0x00007610ff5e7816 */ /* 0x002fcc000000005e */
[----:B------:R0:W4:Y:S01]  /*7f30*/  @!P0 LDG.E.U16 R94, desc[UR14][R92.64] ;  /* 0x0000000e5c5e8981 */ /* 0x000122000c1e1500 */
[----:B------:R-:W-:Y:S02]  /*7f40*/  PRMT R95, RZ, 0x7610, R95 ;  /* 0x00007610ff5f7816 */ /* 0x000fe4000000005f */
[----:B0-----:R-:W-:-:S05]  /*7f50*/  IADD3 R92, P1, R225, R4, RZ ;  /* 0x00000004e15c7210 */ /* 0x001fca0007f3e0ff */
[----:B------:R-:W-:-:S05]  /*7f60*/  IMAD.X R93, R80, 0x1, R3, P1 ;  /* 0x00000001505d7824 */ /* 0x000fca00008e0603 */
[----:B------:R0:W4:Y:S01]  /*7f70*/  @!P0 LDG.E.U16 R95, desc[UR14][R92.64] ;  /* 0x0000000e5c5f8981 */ /* 0x000122000c1e1500 */
[----:B------:R-:W-:Y:S02]  /*7f80*/  PRMT R97, RZ, 0x7610, R97 ;  /* 0x00007610ff617816 */ /* 0x000fe40000000061 */
[----:B0-----:R-:W-:-:S05]  /*7f90*/  IADD3 R92, P1, R224, R4, RZ ;  /* 0x00000004e05c7210 */ /* 0x001fca0007f3e0ff */
[----:B------:R-:W-:-:S05]  /*7fa0*/  IMAD.X R93, R140, 0x1, R3, P1 ;  /* 0x000000018c5d7824 */ /* 0x000fca00008e0603 */
[----:B------:R0:W4:Y:S01]  /*7fb0*/  @!P0 LDG.E.U16 R97, desc[UR14][R92.64] ;  /* 0x0000000e5c618981 */ /* 0x000122000c1e1500 */
[----:B------:R-:W-:Y:S02]  /*7fc0*/  PRMT R99, RZ, 0x7610, R99 ;  /* 0x00007610ff637816 */ /* 0x000fe40000000063 */
[----:B0-----:R-:W-:-:S05]  /*7fd0*/  IADD3 R92, P1, R199, R4, RZ ;  /* 0x00000004c75c7210 */ /* 0x001fca0007f3e0ff */
[----:B------:R-:W-:Y:S01]  /*7fe0*/  IMAD.X R93, R69, 0x1, R3, P1 ;  /* 0x00000001455d7824 */ /* 0x000fe200008e0603 */
[----:B------:R0:W-:Y:S04]  /*7ff0*/  STS.U16 [R147+UR12+0x2e00], R114 ;  /* 0x002e007293007988 */ /* 0x0001e8000800040c */
[----:B------:R1:W4:Y:S01]  /*8000*/  @!P0 LDG.E.U16 R99, desc[UR14][R92.64] ;  /* 0x0000000e5c638981 */ /* 0x000322000c1e1500 */
[----:B0-----:R-:W-:Y:S02]  /*8010*/  PRMT R114, RZ, 0x7610, R114 ;  /* 0x00007610ff727816 */ /* 0x001fe40000000072 */
[----:B-1----:R-:W-:-:S05]  /*8020*/  IADD3 R92, P1, R191, R4, RZ ;  /* 0x00000004bf5c7210 */ /* 0x002fca0007f3e0ff */
        /* <DEDUP_REMOVED lines=18> */
[----:B------:R-:W-:Y:S02]  /*8150*/  LOP3.LUT R154, R154, 0x60, RZ, 0x3c, !PT ;  /* 0x000000609a9a7812 */ /* 0x000fe400078e3cff */
[----:B0-----:R-:W-:Y:S02]  /*8160*/  PRMT R142, RZ, 0x7610, R142 ;  /* 0x00007610ff8e7816 */ /* 0x001fe4000000008e */
[----:B-1----:R-:W-:-:S05]  /*8170*/  IADD3 R92, P1, R198, R4, RZ ;  /* 0x00000004c65c7210 */ /* 0x002fca0007f3e0ff */
[----:B------:R-:W-:Y:S01]  /*8180*/  IMAD.X R93, R68, 0x1, R3, P1 ;  /* 0x00000001445d7824 */ /* 0x000fe200008e0603 */
[----:B------:R-:W-:Y:S04]  /*8190*/  STS.U16 [R147+UR12+0x3a00], R145 ;  /* 0x003a009193007988 */ /* 0x000fe8000800040c */
[----:B------:R0:W4:Y:S04]  /*81a0*/  @!P0 LDG.E.U16 R142, desc[UR14][R92.64] ;  /* 0x0000000e5c8e8981 */ /* 0x000128000c1e1500 */
[----:B------:R-:W-:Y:S01]  /*81b0*/  STS.U16 [R147+UR12+0x3e00], R148 ;  /* 0x003e009493007988 */ /* 0x000fe2000800040c */
[----:B0-----:R-:W-:-:S03]  /*81c0*/  IADD3 R92, P1, R166, R4, RZ ;  /* 0x00000004a65c7210 */ /* 0x001fc60007f3e0ff */
[----:B------:R0:W-:Y:S02]  /*81d0*/  STS.U16 [R154+UR12+0x300], R108 ;  /* 0x0003006c9a007988 */ /* 0x0001e4000800040c */
[----:B------:R-:W-:Y:S01]  /*81e0*/  IMAD.X R93, R60, 0x1, R3, P1 ;  /* 0x000000013c5d7824 */ /* 0x000fe200008e0603 */
[----:B0-----:R-:W-:Y:S02]  /*81f0*/  PRMT R108, RZ, 0x7610, R108 ;  /* 0x00007610ff6c7816 */ /* 0x001fe4000000006c */
[----:B------:R-:W-:-:S04]  /*8200*/  PRMT R145, RZ, 0x7610, R145 ;  /* 0x00007610ff917816 */ /* 0x000fc80000000091 */
[----:B------:R0:W4:Y:S04]  /*8210*/  @!P0 LDG.E.U16 R108, desc[UR14][R92.64] ;  /* 0x0000000e5c6c8981 */ /* 0x000128000c1e1500 */
[----:B------:R1:W-:Y:S01]  /*8220*/  STS.U16 [R154+UR12+0xb00], R90 ;  /* 0x000b005a9a007988 */ /* 0x0003e2000800040c */
[----:B0-----:R-:W-:-:S04]  /*8230*/  IADD3 R92, P1, R239, R4, RZ ;  /* 0x00000004ef5c7210 */ /* 0x001fc80007f3e0ff */
[----:B------:R-:W-:Y:S02]  /*8240*/  IADD3.X R93, R214, R3, RZ, P1, !PT ;  /* 0x00000003d65d7210 */ /* 0x000fe40000ffe4ff */
        /* <DEDUP_REMOVED lines=16> */
[----:B------:R1:W4:Y:S01]  /*8350*/  @!P0 LDG.E.U16 R147, desc[UR14][R90.64] ;  /* 0x0000000e5a938981 */ /* 0x000322000c1e1500 */
[----:B0-----:R-:W-:Y:S01]  /*8360*/  IMAD.X R89, R164, 0x1, R3, P1 ;  /* 0x00000001a4597824 */ /* 0x001fe200008e0603 */
[----:B-1----:R-:W-:Y:S02]  /*8370*/  PRMT R90, RZ, 0x7610, R90 ;  /* 0x00007610ff5a7816 */ /* 0x002fe4000000005a */
[----:B------:R0:W-:Y:S04]  /*8380*/  STS.U16 [R154+UR12+0x1b00], R85 ;  /* 0x001b00559a007988 */ /* 0x0001e8000800040c */
[----:B------:R1:W4:Y:S01]  /*8390*/  @!P0 LDG.E.U16 R90, desc[UR14][R88.64] ;  /* 0x0000000e585a8981 */ /* 0x000322000c1e1500 */
[----:B0-----:R-:W-:-:S02]  /*83a0*/  PRMT R85, RZ, 0x7610, R85 ;  /* 0x00007610ff557816 */ /* 0x001fc40000000055 */
[----:B-1----:R-:W-:-:S05]  /*83b0*/  IADD3 R88, P1, R238, R4, RZ ;  /* 0x00000004ee587210 */ /* 0x002fca0007f3e0ff */
[----:B------:R-:W-:Y:S01]  /*83c0*/  IMAD.X R89, R213, 0x1, R3, P1 ;  /* 0x00000001d5597824 */ /* 0x000fe200008e0603 */
[----:B------:R0:W-:Y:S04]  /*83d0*/  STS.U16 [R154+UR12+0x1f00], R81 ;  /* 0x001f00519a007988 */ /* 0x0001e8000800040c */
[----:B------:R1:W4:Y:S04]  /*83e0*/  @!P0 LDG.E.U16 R85, desc[UR14][R88.64] ;  /* 0x0000000e58558981 */ /* 0x000328000c1e1500 */
[----:B------:R3:W-:Y:S01]  /*83f0*/  STS.U16 [R154+UR12+0xf00], R78 ;  /* 0x000f004e9a007988 */ /* 0x0007e2000800040c */
[----:B0-----:R-:W-:-:S02]  /*8400*/  PRMT R81, RZ, 0x7610, R81 ;  /* 0x00007610ff517816 */ /* 0x001fc40000000051 */
[----:B-1----:R-:W-:-:S05]  /*8410*/  IADD3 R88, P1, R230, R4, RZ ;  /* 0x00000004e6587210 */ /* 0x002fca0007f3e0ff */
[--C-:B------:R-:W-:Y:S01]  /*8420*/  IMAD.X R89, R205, 0x1, R3.reuse, P1 ;  /* 0x00000001cd597824 */ /* 0x100fe200008e0603 */
[----:B---3--:R-:W-:Y:S01]  /*8430*/  IADD3 R78, P1, R221, R4, RZ ;  /* 0x00000004dd4e7210 */ /* 0x008fe20007f3e0ff */
[----:B------:R0:W-:Y:S04]  /*8440*/  STS.U16 [R154+UR12+0x2300], R79 ;  /* 0x0023004f9a007988 */ /* 0x0001e8000800040c */
[----:B------:R1:W3:Y:S01]  /*8450*/  @!P0 LDG.E.U16 R81, desc[UR14][R88.64] ;  /* 0x0000000e58518981 */ /* 0x0002e2000c1e1500 */
[----:B0-----:R-:W-:Y:S01]  /*8460*/  IMAD.X R79, R74, 0x1, R3, P1 ;  /* 0x000000014a4f7824 */ /* 0x001fe200008e0603 */
[----:B-1----:R-:W-:-:S06]  /*8470*/  PRMT R88, RZ, 0x7610, R88 ;  /* 0x00007610ff587816 */ /* 0x002fcc0000000058 */
[----:B------:R0:W3:Y:S01]  /*8480*/  @!P0 LDG.E.U16 R88, desc[UR14][R78.64] ;  /* 0x0000000e4e588981 */ /* 0x0000e2000c1e1500 */
[----:B------:R-:W-:Y:S02]  /*8490*/  PRMT R89, RZ, 0x7610, R89 ;  /* 0x00007610ff597816 */ /* 0x000fe40000000059 */
[----:B0-----:R-:W-:-:S05]  /*84a0*/  IADD3 R78, P1, R196, R4, RZ ;  /* 0x00000004c44e7210 */ /* 0x001fca0007f3e0ff */
[----:B------:R-:W-:-:S05]  /*84b0*/  IMAD.X R79, R66, 0x1, R3, P1 ;  /* 0x00000001424f7824 */ /* 0x000fca00008e0603 */
[----:B------:R0:W3:Y:S02]  /*84c0*/  @!P0 LDG.E.U16 R89, desc[UR14][R78.64] ;  /* 0x0000000e4e598981 */ /* 0x0000e4000c1e1500 */
[C---:B0-----:R-:W-:Y:S02]  /*84d0*/  LOP3.LUT R78, R168.reuse, 0x3f, RZ, 0xc0, !PT ;  /* 0x0000003fa84e7812 */ /* 0x041fe400078ec0ff */
[----:B------:R-:W-:-:S03]  /*84e0*/  LOP3.LUT R79, R168, 0x40, RZ, 0xc0, !PT ;  /* 0x00000040a84f7812 */ /* 0x000fc600078ec0ff */
[----:B------:R-:W-:-:S04]  /*84f0*/  IMAD.SHL.U32 R78, R78, 0x2, RZ ;  /* 0x000000024e4e7824 */ /* 0x000fc800078e00ff */
[----:B------:R-:W-:Y:S01]  /*8500*/  IMAD R78, R79, 0x80, R78 ;  /* 0x000000804f4e7824 */ /* 0x000fe200078e024e */
[----:B------:R-:W-:Y:S04]  /*8510*/  STS.U16 [R154+UR12+0x2700], R123 ;  /* 0x0027007b9a007988 */ /* 0x000fe8000800040c */
[----:B------:R-:W-:Y:S01]  /*8520*/  STS.U16 [R154+UR12+0x2b00], R124 ;  /* 0x002b007c9a007988 */ /* 0x000fe2000800040c */
[----:B------:R-:W-:-:S03]  /*8530*/  LOP3.LUT R79, R78, 0x10, RZ, 0x3c, !PT ;  /* 0x000000104e4f7812 */ /* 0x000fc600078e3cff */
[----:B------:R-:W-:Y:S04]  /*8540*/  STS.U16 [R154+UR12+0x2f00], R117 ;  /* 0x002f00759a007988 */ /* 0x000fe8000800040c */
[----:B------:R-:W-:Y:S04]  /*8550*/  STS.U16 [R154+UR12+0x3300], R139 ;  /* 0x0033008b9a007988 */ /* 0x000fe8000800040c */
[----:B------:R-:W-:Y:S04]  /*8560*/  STS.U16 [R154+UR12+0x3700], R143 ;  /* 0x0037008f9a007988 */ /* 0x000fe8000800040c */
[----:B------:R-:W-:Y:S04]  /*8570*/  STS.U16 [R154+UR12+0x3b00], R146 ;  /* 0x003b00929a007988 */ /* 0x000fe8000800040c */
[----:B------:R-:W-:Y:S04]  /*8580*/  STS.U16 [R154+UR12+0x3f00], R115 ;  /* 0x003f00739a007988 */ /* 0x000fe8000800040c */
[----:B------:R0:W-:Y:S04]  /*8590*/  STS.U16 [R78+UR12+0x4400], R83 ;  /* 0x004400534e007988 */ /* 0x0001e8000800040c */
[----:B------:R-:W-:Y:S01]  /*85a0*/  STS.U16 [R78+UR12+0x4c00], R152 ;  /* 0x004c00984e007988 */ /* 0x000fe2000800040c */
[----:B0-----:R-:W-:-:S03]  /*85b0*/  LOP3.LUT R83, R78, 0x20, RZ, 0x3c, !PT ;  /* 0x000000204e537812 */ /* 0x001fc600078e3cff */
[----:B------:R-:W-:Y:S04]  /*85c0*/  STS.U16 [R78+UR12+0x5000], R157 ;  /* 0x0050009d4e007988 */ /* 0x000fe8000800040c */
[----:B------:R-:W-:Y:S04]  /*85d0*/  STS.U16 [R78+UR12+0x5400], R158 ;  /* 0x0054009e4e007988 */ /* 0x000fe8000800040c */
[----:B------:R-:W-:Y:S04]  /*85e0*/  STS.U16 [R78+UR12+0x4000], R165 ;  /* 0x004000a54e007988 */ /* 0x000fe8000800040c */
[----:B--2---:R-:W-:Y:S04]  /*85f0*/  STS.U16 [R78+UR12+0x4800], R110 ;  /* 0x0048006e4e007988 */ /* 0x004fe8000800040c */
[----:B------:R-:W-:Y:S04]  /*8600*/  STS.U16 [R78+UR12+0x5800], R111 ;  /* 0x0058006f4e007988 */ /* 0x000fe8000800040c */
        /* <DEDUP_REMOVED lines=8> */
[----:B------:R0:W-:Y:S04]  /*8690*/  STS.U16 [R79+UR12+0x5c80], R119 ;  /* 0x005c80774f007988 */ /* 0x0001e8000800040c */
[----:B------:R-:W-:Y:S04]  /*86a0*/  STS.U16 [R83+UR12+0x4d00], R155 ;  /* 0x004d009b53007988 */ /* 0x000fe8000800040c */
[----:B------:R-:W-:Y:S01]  /*86b0*/  STS.U16 [R83+UR12+0x5100], R109 ;  /* 0x0051006d53007988 */ /* 0x000fe2000800040c */
[----:B0-----:R-:W-:-:S03]  /*86c0*/  LOP3.LUT R79, R78, 0x30, RZ, 0x3c, !PT ;  /* 0x000000304e4f7812 */ /* 0x001fc600078e3cff */
        /* <DEDUP_REMOVED lines=10> */
[----:B-----5:R-:W-:Y:S04]  /*8770*/  STS.U16 [R79+UR12+0x4180], R102 ;  /* 0x004180664f007988 */ /* 0x020fe8000800040c */
[----:B------:R-:W-:Y:S04]  /*8780*/  STS.U16 [R79+UR12+0x4580], R100 ;  /* 0x004580644f007988 */ /* 0x000fe8000800040c */
[----:B------:R-:W-:Y:S04]  /*8790*/  STS.U16 [R79+UR12+0x4980], R101 ;  /* 0x004980654f007988 */ /* 0x000fe8000800040c */
[----:B------:R-:W-:Y:S04]  /*87a0*/  STS.U16 [R79+UR12+0x5980], R103 ;  /* 0x005980674f007988 */ /* 0x000fe8000800040c */
[----:B----4-:R0:W-:Y:S04]  /*87b0*/  STS.U16 [R79+UR12+0x5d80], R98 ;  /* 0x005d80624f007988 */ /* 0x0101e8000800040c */
        /* <DEDUP_REMOVED lines=10> */
[----:B0-----:R-:W-:-:S02]  /*8860*/  LOP3.LUT R83, R78, 0x60, RZ, 0x3c, !PT ;  /* 0x000000604e537812 */ /* 0x001fc400078e3cff */
[----:B------:R-:W-:Y:S01]  /*8870*/  LOP3.LUT R78, R78, 0x70, RZ, 0x3c, !PT ;  /* 0x000000704e4e7812 */ /* 0x000fe200078e3cff */
[----:B------:R-:W-:Y:S04]  /*8880*/  STS.U16 [R79+UR12+0x4e80], R129 ;  /* 0x004e80814f007988 */ /* 0x000fe8000800040c */
[----:B------:R-:W-:Y:S04]  /*8890*/  STS.U16 [R79+UR12+0x5280], R122 ;  /* 0x0052807a4f007988 */ /* 0x000fe8000800040c */
[----:B------:R-:W-:Y:S04]  /*88a0*/  STS.U16 [R79+UR12+0x4280], R118 ;  /* 0x004280764f007988 */ /* 0x000fe8000800040c */
[----:B------:R0:W-:Y:S04]  /*88b0*/  STS.U16 [R79+UR12+0x4680], R126 ;  /* 0x0046807e4f007988 */ /* 0x0001e8000800040c */
        /* <DEDUP_REMOVED lines=16> */
[----:B---3--:R-:W-:Y:S04]  /*89c0*/  STS.U16 [R78+UR12+0x4780], R81 ;  /* 0x004780514e007988 */ /* 0x008fe8000800040c */
[----:B------:R-:W-:Y:S04]  /*89d0*/  STS.U16 [R78+UR12+0x5780], R88 ;  /* 0x005780584e007988 */ /* 0x000fe8000800040c */
[----:B------:R2:W-:Y:S01]  /*89e0*/  STS.U16 [R78+UR12+0x5b80], R89 ;  /* 0x005b80594e007988 */ /* 0x0005e2000800040c */
[----:B------:R3:W-:Y:S06]  /*89f0*/  MEMBAR.ALL.CTA ;  /* 0x0000000000007992 */ /* 0x0007ec0000008000 */
[----:B---3--:R-:W3:Y:S02]  /*8a00*/  FENCE.VIEW.ASYNC.S ;  /* 0x00000000000073c6 */ /* 0x008ee40000000000 */
[----:B---3--:R-:W-:Y:S06]  /*8a10*/  BAR.SYNC.DEFER_BLOCKING 0x0 ;  /* 0x0000000000007b1d */ /* 0x008fec0000010000 */
[----:B------:R-:W-:Y:S01]  /*8a20*/  UMOV UR9, 0x40000040 ;  /* 0x4000004000097882 */ /* 0x000fe20000000000 */
[----:B------:R-:W-:Y:S01]  /*8a30*/  UMOV UR11, 0x40000040 ;  /* 0x40000040000b7882 */ /* 0x000fe20000000000 */
[----:B------:R-:W-:-:S06]  /*8a40*/  WARPGROUP.ARRIVE ;  /* 0x00000000000079c5 */ /* 0x000fcc0000000000 */
[----:B------:R-:W-:Y:S04]  /*8a50*/  HGMMA.64x64x16.F32.BF16 R24, gdesc[UR8].tnspA, R24 ;  /* 0x20e00000081879f0 */ /* 0x000fe80008701818 */
[----:B------:R-:W-:Y:S04]  /*8a60*/  HGMMA.64x64x16.F32.BF16 R24, gdesc[UR4].tnspA, R24 ;  /* 0x20e00000041879f0 */ /* 0x000fe80008701818 */
[----:B------:R-:W-:Y:S04]  /*8a70*/  HGMMA.64x64x16.F32.BF16 R24, gdesc[UR16].tnspA, R24 ;  /* 0x20e00000101879f0 */ /* 0x000fe80008701818 */
[----:B------:R-:W-:Y:S04]  /*8a80*/  HGMMA.64x64x16.F32.BF16 R24, gdesc[UR20].tnspA, R24 ;  /* 0x20e00000141879f0 */ /* 0x000fe80008701818 */
[----:B------:R-:W-:Y:S04]  /*8a90*/  HGMMA.64x64x16.F32.BF16 R24, gdesc[UR24].tnspA, R24 ;  /* 0x20e00000181879f0 */ /* 0x000fe80008701818 */
[----:B------:R-:W-:Y:S04]  /*8aa0*/  HGMMA.64x64x16.F32.BF16 R24, gdesc[UR28].tnspA, R24 ;  /* 0x20e000001c1879f0 */ /* 0x000fe80008701818 */
[----:B------:R-:W-:Y:S01]  /*8ab0*/  HGMMA.64x64x16.F32.BF16 R24, gdesc[UR32].tnspA, R24 ;  /* 0x20e00000201879f0 */ /* 0x000fe20008701818 */
[----:B0-----:R-:W-:-:S02]  /*8ac0*/  IMAD.MOV.U32 R126, RZ, RZ, R6 ;  /* 0x000000ffff7e7224 */ /* 0x001fc400078e0006 */
[----:B------:R-:W0:Y:S01]  /*8ad0*/  LDC R6, c[0x0][0x23c] ;  /* 0x00008f00ff067b82 */ /* 0x000e220000000800 */
[----:B------:R-:W-:Y:S02]  /*8ae0*/  IMAD.MOV.U32 R117, RZ, RZ, R171 ;  /* 0x000000ffff757224 */ /* 0x000fe400078e00ab */
[----:B------:R-:W-:Y:S02]  /*8af0*/  IMAD.MOV.U32 R171, RZ, RZ, R179 ;  /* 0x000000ffffab7224 */ /* 0x000fe400078e00b3 */
[----:B-1----:R-:W-:Y:S02]  /*8b00*/  IMAD.MOV.U32 R163, RZ, RZ, R162 ;  /* 0x000000ffffa37224 */ /* 0x002fe400078e00a2 */
[----:B------:R-:W-:Y:S02]  /*8b10*/  IMAD.MOV.U32 R169, RZ, RZ, R178 ;  /* 0x000000ffffa97224 */ /* 0x000fe400078e00b2 */
[----:B------:R-:W-:Y:S02]  /*8b20*/  IMAD.MOV.U32 R179, RZ, RZ, R185 ;  /* 0x000000ffffb37224 */ /* 0x000fe400078e00b9 */
[----:B------:R-:W-:-:S02]  /*8b30*/  IMAD.MOV.U32 R162, RZ, RZ, R189 ;  /* 0x000000ffffa27224 */ /* 0x000fc400078e00bd */
[----:B------:R-:W-:Y:S02]  /*8b40*/  IMAD.MOV.U32 R178, RZ, RZ, R5 ;  /* 0x000000ffffb27224 */ /* 0x000fe400078e0005 */
[----:B------:R-:W-:Y:S02]  /*8b50*/  IMAD.MOV.U32 R185, RZ, RZ, R187 ;  /* 0x000000ffffb97224 */ /* 0x000fe400078e00bb */
[----:B------:R-:W-:Y:S02]  /*8b60*/  IMAD.MOV.U32 R189, RZ, RZ, R188 ;  /* 0x000000ffffbd7224 */ /* 0x000fe400078e00bc */
[----:B--2---:R-:W-:Y:S02]  /*8b70*/  IMAD.MOV.U32 R78, RZ, RZ, R10 ;  /* 0x000000ffff4e7224 */ /* 0x004fe400078e000a */
[----:B------:R-:W-:Y:S02]  /*8b80*/  IMAD.MOV.U32 R79, RZ, RZ, R170 ;  /* 0x000000ffff4f7224 */ /* 0x000fe400078e00aa */
[----:B------:R-:W-:-:S02]  /*8b90*/  IMAD.MOV.U32 R187, RZ, RZ, R186 ;  /* 0x000000ffffbb7224 */ /* 0x000fc400078e00ba */
[----:B0-----:R-:W-:Y:S02]  /*8ba0*/  IMAD.SHL.U32 R5, R6, 0x80, RZ ;  /* 0x0000008006057824 */ /* 0x001fe400078e00ff */
[----:B------:R-:W-:Y:S02]  /*8bb0*/  IMAD.MOV.U32 R188, RZ, RZ, R223 ;  /* 0x000000ffffbc7224 */ /* 0x000fe400078e00df */
[----:B------:R-:W-:Y:S02]  /*8bc0*/  IMAD.MOV.U32 R186, RZ, RZ, R8 ;  /* 0x000000ffffba7224 */ /* 0x000fe400078e0008 */
[----:B------:R-:W-:Y:S01]  /*8bd0*/  IMAD.MOV.U32 R137, RZ, RZ, R136 ;  /* 0x000000ffff897224 */ /* 0x000fe200078e0088 */
[----:B------:R-:W-:Y:S01]  /*8be0*/  HGMMA.64x64x16.F32.BF16 R24, gdesc[UR36].tnspA, R24, gsb0 ;  /* 0x20e00000241879f0 */ /* 0x000fe20008001818 */
[----:B------:R-:W-:Y:S02]  /*8bf0*/  IMAD.MOV.U32 R139, RZ, RZ, R138 ;  /* 0x000000ffff8b7224 */ /* 0x000fe400078e008a */
[----:B------:R-:W-:-:S02]  /*8c00*/  IMAD.MOV.U32 R136, RZ, RZ, R11 ;  /* 0x000000ffff887224 */ /* 0x000fc400078e000b */
[----:B------:R-:W-:Y:S02]  /*8c10*/  IMAD.MOV.U32 R138, RZ, RZ, R9 ;  /* 0x000000ffff8a7224 */ /* 0x000fe400078e0009 */
[----:B------:R-:W-:-:S04]  /*8c20*/  IMAD.WIDE R10, R5, 0x2, R78 ;  /* 0x00000002050a7825 */ /* 0x000fc800078e024e */
[----:B------:R-:W-:-:S04]  /*8c30*/  IMAD.WIDE R8, R5, 0x2, R188 ;  /* 0x0000000205087825 */ /* 0x000fc800078e02bc */
[----:B------:R-:W-:-:S04]  /*8c40*/  IMAD.WIDE R78, R5, 0x2, R186 ;  /* 0x00000002054e7825 */ /* 0x000fc800078e02ba */
[----:B------:R-:W-:Y:S02]  /*8c50*/  IMAD.MOV.U32 R223, RZ, RZ, R8 ;  /* 0x000000ffffdf7224 */ /* 0x000fe400078e0008 */
[----:B------:R-:W-:Y:S02]  /*8c60*/  IMAD.MOV.U32 R8, RZ, RZ, R78 ;  /* 0x000000ffff087224 */ /* 0x000fe400078e004e */
[----:B------:R-:W0:Y:S01]  /*8c70*/  LDC R78, c[0x0][0x238] ;  /* 0x00008e00ff4e7b82 */ /* 0x000e220000000800 */
[----:B------:R-:W-:Y:S01]  /*8c80*/  VIADD R246, R246, 0xffffffff ;  /* 0xfffffffff6f67836 */ /* 0x000fe20000000000 */
[----:B------:R-:W-:Y:S01]  /*8c90*/  MOV R120, R16 ;  /* 0x0000001000787202 */ /* 0x000fe20000000f00 */
[----:B------:R-:W-:-:S03]  /*8ca0*/  IMAD.MOV.U32 R121, RZ, RZ, R173 ;  /* 0x000000ffff797224 */ /* 0x000fc600078e00ad */
[----:B------:R-:W-:Y:S01]  /*8cb0*/  ISETP.NE.U32.AND P0, PT, R246, RZ, PT ;  /* 0x000000fff600720c */ /* 0x000fe20003f05070 */
[----:B------:R-:W-:Y:S01]  /*8cc0*/  IMAD.MOV.U32 R165, RZ, RZ, R164 ;  /* 0x000000ffffa57224 */ /* 0x000fe200078e00a4 */
[----:B------:R-:W-:Y:S01]  /*8cd0*/  MOV R141, R140 ;  /* 0x0000008c008d7202 */ /* 0x000fe20000000f00 */
[----:B------:R-:W-:Y:S02]  /*8ce0*/  IMAD.MOV.U32 R142, RZ, RZ, R192 ;  /* 0x000000ffff8e7224 */ /* 0x000fe400078e00c0 */
[----:B------:R-:W-:Y:S02]  /*8cf0*/  IMAD.MOV.U32 R144, RZ, RZ, R194 ;  /* 0x000000ffff907224 */ /* 0x000fe400078e00c2 */
[----:B------:R-:W-:Y:S01]  /*8d00*/  IMAD.MOV.U32 R119, RZ, RZ, R172 ;  /* 0x000000ffff777224 */ /* 0x000fe200078e00ac */
[----:B------:R-:W-:Y:S01]  /*8d10*/  MOV R172, R23 ;  /* 0x0000001700ac7202 */ /* 0x000fe20000000f00 */
[----:B------:R-:W-:Y:S02]  /*8d20*/  IMAD.MOV.U32 R122, RZ, RZ, R17 ;  /* 0x000000ffff7a7224 */ /* 0x000fe400078e0011 */
[----:B------:R-:W-:-:S02]  /*8d30*/  IMAD.MOV.U32 R123, RZ, RZ, R174 ;  /* 0x000000ffff7b7224 */ /* 0x000fc400078e00ae */
[----:B------:R-:W-:Y:S01]  /*8d40*/  IMAD.MOV.U32 R125, RZ, RZ, R175 ;  /* 0x000000ffff7d7224 */ /* 0x000fe200078e00af */
[----:B------:R-:W-:Y:S01]  /*8d50*/  MOV R156, R191 ;  /* 0x000000bf009c7202 */ /* 0x000fe20000000f00 */
[----:B------:R-:W-:Y:S01]  /*8d60*/  IMAD.MOV.U32 R164, RZ, RZ, R190 ;  /* 0x000000ffffa47224 */ /* 0x000fe200078e00be */
[----:B------:R-:W-:Y:S01]  /*8d70*/  MOV R190, R199 ;  /* 0x000000c700be7202 */ /* 0x000fe20000000f00 */
[----:B------:R-:W-:Y:S01]  /*8d80*/  IMAD.MOV.U32 R154, RZ, RZ, R193 ;  /* 0x000000ffff9a7224 */ /* 0x000fe200078e00c1 */
[----:B------:R-:W-:Y:S01]  /*8d90*/  MOV R81, R80 ;  /* 0x0000005000517202 */ /* 0x000fe20000000f00 */
[----:B------:R-:W-:Y:S02]  /*8da0*/  IMAD.MOV.U32 R146, RZ, RZ, R196 ;  /* 0x000000ffff927224 */ /* 0x000fe400078e00c4 */
[----:B------:R-:W-:Y:S02]  /*8db0*/  IMAD.MOV.U32 R150, RZ, RZ, R197 ;  /* 0x000000ffff967224 */ /* 0x000fe400078e00c5 */
[----:B------:R-:W-:-:S02]  /*8dc0*/  IMAD.MOV.U32 R192, RZ, RZ, R200 ;  /* 0x000000ffffc07224 */ /* 0x000fc400078e00c8 */
[----:B------:R-:W-:Y:S02]  /*8dd0*/  IMAD.MOV.U32 R194, RZ, RZ, R201 ;  /* 0x000000ffffc27224 */ /* 0x000fe400078e00c9 */
[----:B------:R-:W-:Y:S02]  /*8de0*/  IMAD.MOV.U32 R127, RZ, RZ, R176 ;  /* 0x000000ffff7f7224 */ /* 0x000fe400078e00b0 */
[----:B------:R-:W-:Y:S02]  /*8df0*/  IMAD.MOV.U32 R128, RZ, RZ, R58 ;  /* 0x000000ffff807224 */ /* 0x000fe400078e003a */
[----:B------:R-:W-:Y:S02]  /*8e00*/  IMAD.MOV.U32 R129, RZ, RZ, R177 ;  /* 0x000000ffff817224 */ /* 0x000fe400078e00b1 */
[----:B------:R-:W-:Y:S02]  /*8e10*/  IMAD.MOV.U32 R175, RZ, RZ, R181 ;  /* 0x000000ffffaf7224 */ /* 0x000fe400078e00b5 */
[----:B------:R-:W-:Y:S01]  /*8e20*/  IMAD.MOV.U32 R85, RZ, RZ, R84 ;  /* 0x000000ffff557224 */ /* 0x000fe200078e0054 */
[----:B------:R-:W-:Y:S01]  /*8e30*/  MOV R96, R233 ;  /* 0x000000e900607202 */ /* 0x000fe20000000f00 */
[----:B------:R-:W-:Y:S01]  /*8e40*/  IMAD.MOV.U32 R143, RZ, RZ, R62 ;  /* 0x000000ffff8f7224 */ /* 0x000fe200078e003e */
[----:B------:R-:W-:Y:S01]  /*8e50*/  MOV R112, R241 ;  /* 0x000000f100707202 */ /* 0x000fe20000000f00 */
[----:B------:R-:W-:-:S02]  /*8e60*/  IMAD.MOV.U32 R145, RZ, RZ, R64 ;  /* 0x000000ffff917224 */ /* 0x000fc400078e0040 */
[----:B------:R-:W-:Y:S02]  /*8e70*/  IMAD.MOV.U32 R147, RZ, RZ, R66 ;  /* 0x000000ffff937224 */ /* 0x000fe400078e0042 */
[----:B------:R-:W-:Y:S02]  /*8e80*/  IMAD.MOV.U32 R148, RZ, RZ, R198 ;  /* 0x000000ffff947224 */ /* 0x000fe400078e00c6 */
[----:B------:R-:W-:Y:S02]  /*8e90*/  IMAD.MOV.U32 R149, RZ, RZ, R68 ;  /* 0x000000ffff957224 */ /* 0x000fe400078e0044 */
        /* <DEDUP_REMOVED lines=36> */
[----:B------:R-:W-:Y:S01]  /*90e0*/  IMAD.WIDE R16, R5, 0x2, R120 ;  /* 0x0000000205107825 */ /* 0x000fe200078e0278 */
[----:B0-----:R-:W-:-:S03]  /*90f0*/  SHF.L.U32 R78, R78, 0x7, RZ ;  /* 0x000000074e4e7819 */ /* 0x001fc600000006ff */
        /* <DEDUP_REMOVED lines=40> */
[----:B------:R-:W-:-:S04]  /*9380*/  IMAD.WIDE R58, R5, 0x2, R122 ;  /* 0x00000002053a7825 */ /* 0x000fc800078e027a */
[----:B------:R-:W-:-:S04]  /*9390*/  IMAD.WIDE R6, R5, 0x2, R126 ;  /* 0x0000000205067825 */ /* 0x000fc800078e027e */
[----:B------:R-:W-:Y:S01]  /*93a0*/  IMAD.WIDE R56, R5, 0x2, R128 ;  /* 0x0000000205387825 */ /* 0x000fe200078e0280 */
[----:B------:R-:W-:-:S03]  /*93b0*/  UIADD3 UR13, UR13, -0x80, URZ ;  /* 0xffffff800d0d7890 */ /* 0x000fc6000fffe03f */
[----:B------:R-:W-:Y:S01]  /*93c0*/  IMAD.WIDE R62, R5, 0x2, R142 ;  /* 0x00000002053e7825 */ /* 0x000fe200078e028e */
[----:B------:R-:W-:-:S03]  /*93d0*/  WARPGROUP.DEPBAR.LE gsb0, 0x0 ;  /* 0x00008000000079c5 */ /* 0x000fc60000010000 */
[----:B------:R-:W-:-:S04]  /*93e0*/  IMAD.WIDE R64, R5, 0x2, R144 ;  /* 0x0000000205407825 */ /* 0x000fc800078e0290 */
        /* <DEDUP_REMOVED lines=28> */
[----:B------:R-:W-:Y:S02]  /*95b0*/  IMAD.MOV.U32 R173, RZ, RZ, R17 ;  /* 0x000000ffffad7224 */ /* 0x000fe400078e0011 */
[----:B------:R-:W-:Y:S01]  /*95c0*/  IMAD.WIDE R166, R5, 0x2, R166 ;  /* 0x0000000205a67825 */ /* 0x000fe200078e02a6 */
[----:B------:R-:W-:-:S03]  /*95d0*/  MOV R224, R140 ;  /* 0x0000008c00e07202 */ /* 0x000fc60000000f00 */
[----:B------:R-:W-:Y:S01]  /*95e0*/  IMAD.WIDE R154, R5, 0x2, R154 ;  /* 0x00000002059a7825 */ /* 0x000fe200078e029a */
[----:B------:R-:W-:-:S03]  /*95f0*/  MOV R175, R19 ;  /* 0x0000001300af7202 */ /* 0x000fc60000000f00 */
[----:B------:R-:W-:Y:S01]  /*9600*/  IMAD.WIDE R152, R5, 0x2, R152 ;  /* 0x0000000205987825 */ /* 0x000fe200078e0298 */
[----:B------:R-:W-:-:S03]  /*9610*/  MOV R227, R84 ;  /* 0x0000005400e37202 */ /* 0x000fc60000000f00 */
        /* <DEDUP_REMOVED lines=38> */
[----:B------:R-:W-:Y:S01]  /*9880*/  IMAD.MOV.U32 R56, RZ, RZ, R22 ;  /* 0x000000ffff387224 */ /* 0x000fe200078e0016 */
[----:B------:R-:W-:Y:S01]  /*9890*/  MOV R191, R156 ;  /* 0x0000009c00bf7202 */ /* 0x000fe20000000f00 */
[----:B------:R-:W-:Y:S01]  /*98a0*/  IMAD.MOV.U32 R189, RZ, RZ, R162 ;  /* 0x000000ffffbd7224 */ /* 0x000fe200078e00a2 */
[----:B------:R-:W-:Y:S01]  /*98b0*/  MOV R199, R148 ;  /* 0x0000009400c77202 */ /* 0x000fe20000000f00 */
        /* <DEDUP_REMOVED lines=94> */
[----:B------:R-:W-:Y:S02]  /*9ea0*/  IMAD.MOV.U32 R245, RZ, RZ, R158 ;  /* 0x000000fffff57224 */ /* 0x000fe400078e009e */
[----:B------:R-:W-:Y:S02]  /*9eb0*/  IMAD.MOV.U32 R219, RZ, RZ, R159 ;  /* 0x000000ffffdb7224 */ /* 0x000fe400078e009f */
[----:B------:R-:W-:Y:S02]  /*9ec0*/  IMAD.MOV.U32 R242, RZ, RZ, R160 ;  /* 0x000000fffff27224 */ /* 0x000fe400078e00a0 */
[----:B------:R-:W-:Y:S01]  /*9ed0*/  IMAD.MOV.U32 R220, RZ, RZ, R161 ;  /* 0x000000ffffdc7224 */ /* 0x000fe200078e00a1 */
[----:B------:R-:W-:Y:S06]  /*9ee0*/  @P0 BRA `(.L_x_1) ;  /* 0xffffffb000840947 */ /* 0x000fec000383ffff */
[----:B------:R-:W-:Y:S02]  /*9ef0*/  F2FP.BF16.F32.PACK_AB R51, R55, R51 ;  /* 0x000000333733723e */ /* 0x000fe400000010ff */
[----:B------:R-:W-:Y:S02]  /*9f00*/  F2FP.BF16.F32.PACK_AB R50, R54, R50 ;  /* 0x000000323632723e */ /* 0x000fe400000010ff */
[----:B------:R-:W-:Y:S02]  /*9f10*/  F2FP.BF16.F32.PACK_AB R49, R53, R49 ;  /* 0x000000313531723e */ /* 0x000fe400000010ff */
[----:B------:R-:W-:Y:S02]  /*9f20*/  F2FP.BF16.F32.PACK_AB R48, R52, R48 ;  /* 0x000000303430723e */ /* 0x000fe400000010ff */
[----:B------:R-:W-:Y:S02]  /*9f30*/  F2FP.BF16.F32.PACK_AB R43, R47, R43 ;  /* 0x0000002b2f2b723e */ /* 0x000fe400000010ff */
[----:B------:R-:W-:-:S02]  /*9f40*/  F2FP.BF16.F32.PACK_AB R42, R46, R42 ;  /* 0x0000002a2e2a723e */ /* 0x000fc400000010ff */
        /* <DEDUP_REMOVED lines=9> */
[----:B------:R-:W-:-:S07]  /*9fe0*/  F2FP.BF16.F32.PACK_AB R24, R28, R24 ;  /* 0x000000181c18723e */ /* 0x000fce00000010ff */
.L_x_0:
[----:B------:R-:W1:Y:S01]  /*9ff0*/  S2R R7, SR_TID.X ;  /* 0x0000000000077919 */ /* 0x000e620000002100 */
[----:B------:R-:W-:Y:S01]  /*a000*/  BAR.SYNC.DEFER_BLOCKING 0x0 ;  /* 0x0000000000007b1d */ /* 0x000fe20000010000 */
[C-C-:B------:R-:W-:Y:S02]  /*a010*/  LOP3.LUT R17, R2.reuse, 0x6, R0.reuse, 0xfe, !PT ;  /* 0x0000000602117812 */ /* 0x140fe400078efe00 */
[C-C-:B------:R-:W-:Y:S02]  /*a020*/  LOP3.LUT R21, R2.reuse, 0x8, R0.reuse, 0xfe, !PT ;  /* 0x0000000802157812 */ /* 0x140fe400078efe00 */
[C-C-:B------:R-:W-:Y:S01]  /*a030*/  LOP3.LUT R59, R2.reuse, 0xa, R0.reuse, 0xfe, !PT ;  /* 0x0000000a023b7812 */ /* 0x140fe200078efe00 */
[----:B------:R-:W-:Y:S01]  /*a040*/  ULDC UR4, c[0x0][0x244] ;  /* 0x0000910000047ab9 */ /* 0x000fe20000000800 */
[----:B------:R-:W-:Y:S01]  /*a050*/  LOP3.LUT R58, R2, 0xc, R0, 0xfe, !PT ;  /* 0x0000000c023a7812 */ /* 0x000fe200078efe00 */
[----:B------:R-:W-:Y:S01]  /*a060*/  ULDC.64 UR6, c[0x0][0x228] ;  /* 0x00008a0000067ab9 */ /* 0x000fe20000000a00 */
[----:B-1----:R-:W-:-:S02]  /*a070*/  IMAD.SHL.U32 R5, R7, 0x80, RZ ;  /* 0x0000008007057824 */ /* 0x002fc400078e00ff */
[C---:B------:R-:W-:Y:S02]  /*a080*/  IMAD.SHL.U32 R3, R7.reuse, 0x10, RZ ;  /* 0x0000001007037824 */ /* 0x040fe400078e00ff */
[----:B------:R-:W-:Y:S01]  /*a090*/  IMAD.SHL.U32 R4, R7, 0x8, RZ ;  /* 0x0000000807047824 */ /* 0x000fe200078e00ff */
[----:B------:R-:W-:Y:S02]  /*a0a0*/  LOP3.LUT R6, R5, 0x400, RZ, 0xc0, !PT ;  /* 0x0000040005067812 */ /* 0x000fe400078ec0ff */
[----:B------:R-:W-:Y:S02]  /*a0b0*/  LOP3.LUT R3, R3, 0x70, RZ, 0xc0, !PT ;  /* 0x0000007003037812 */ /* 0x000fe400078ec0ff */
[----:B------:R-:W-:Y:S02]  /*a0c0*/  LOP3.LUT R4, R4, 0x380, RZ, 0xc0, !PT ;  /* 0x0000038004047812 */ /* 0x000fe400078ec0ff */
[----:B------:R-:W-:Y:S02]  /*a0d0*/  IADD3 R3, R6, UR12, R3 ;  /* 0x0000000c06037c10 */ /* 0x000fe4000fffe003 */
[----:B------:R-:W2:Y:S01]  /*a0e0*/  LDL.LU R6, [R1] ;  /* 0x0000000001067983 */ /* 0x000ea20000300800 */
[----:B------:R-:W-:-:S02]  /*a0f0*/  LOP3.LUT R7, R7, 0x7f, RZ, 0xc0, !PT ;  /* 0x0000007f07077812 */ /* 0x000fc400078ec0ff */
[----:B------:R-:W-:Y:S02]  /*a100*/  IMAD.IADD R60, R4, 0x1, R3 ;  /* 0x00000001043c7824 */ /* 0x000fe400078e0203 */
[----:B------:R-:W-:-:S03]  /*a110*/  LEA R61, R7, UR12, 0x4 ;  /* 0x0000000c073d7c11 */ /* 0x000fc6000f8e20ff */
[----:B------:R1:W-:Y:S01]  /*a120*/  STSM.16.M88.4 [R60], R24 ;  /* 0x000000183c007844 */ /* 0x0003e20000000200 */
[----:B------:R-:W-:Y:S06]  /*a130*/  BAR.SYNC.DEFER_BLOCKING 0x0 ;  /* 0x0000000000007b1d */ /* 0x000fec0000010000 */
[----:B0-----:R-:W0:Y:S02]  /*a140*/  LDS.128 R12, [R61] ;  /* 0x000000003d0c7984 */ /* 0x001e240000000c00 */
[----:B------:R-:W-:Y:S06]  /*a150*/  BAR.SYNC.DEFER_BLOCKING 0x0 ;  /* 0x0000000000007b1d */ /* 0x000fec0000010000 */
[----:B------:R3:W-:Y:S02]  /*a160*/  STSM.16.M88.4 [R60], R32 ;  /* 0x000000203c007844 */ /* 0x0007e40000000200 */
[----:B------:R-:W-:Y:S06]  /*a170*/  BAR.SYNC.DEFER_BLOCKING 0x0 ;  /* 0x0000000000007b1d */ /* 0x000fec0000010000 */
[----:B------:R-:W4:Y:S02]  /*a180*/  LDS.128 R8, [R61] ;  /* 0x000000003d087984 */ /* 0x000f240000000c00 */
[----:B------:R-:W-:Y:S01]  /*a190*/  BAR.SYNC.DEFER_BLOCKING 0x0 ;  /* 0x0000000000007b1d */ /* 0x000fe20000010000 */
[----:B------:R-:W-:-:S02]  /*a1a0*/  LOP3.LUT R5, R2, R0, RZ, 0xfc, !PT ;  /* 0x0000000002057212 */ /* 0x000fc400078efcff */
[C-C-:B------:R-:W-:Y:S02]  /*a1b0*/  LOP3.LUT R4, R2.reuse, 0x2, R0.reuse, 0xfe, !PT ;  /* 0x0000000202047812 */ /* 0x140fe400078efe00 */
[C-C-:B------:R-:W-:Y:S02]  /*a1c0*/  LOP3.LUT R3, R2.reuse, 0x4, R0.reuse, 0xfe, !PT ;  /* 0x0000000402037812 */ /* 0x140fe400078efe00 */
[C-C-:B------:R-:W-:Y:S02]  /*a1d0*/  LOP3.LUT R57, R2.reuse, 0xe, R0.reuse, 0xfe, !PT ;  /* 0x0000000e02397812 */ /* 0x140fe400078efe00 */
[C-C-:B------:R-:W-:Y:S01]  /*a1e0*/  LOP3.LUT R56, R2.reuse, 0x10, R0.reuse, 0xfe, !PT ;  /* 0x0000001002387812 */ /* 0x140fe200078efe00 */
[----:B------:R-:W-:Y:S01]  /*a1f0*/  STSM.16.M88.4 [R60], R40 ;  /* 0x000000283c007844 */ /* 0x000fe20000000200 */
[C-C-:B------:R-:W-:Y:S02]  /*a200*/  LOP3.LUT R55, R2.reuse, 0x12, R0.reuse, 0xfe, !PT ;  /* 0x0000001202377812 */ /* 0x140fe400078efe00 */
[----:B------:R-:W-:-:S02]  /*a210*/  LOP3.LUT R54, R2, 0x14, R0, 0xfe, !PT ;  /* 0x0000001402367812 */ /* 0x000fc400078efe00 */
[C-C-:B------:R-:W-:Y:S02]  /*a220*/  LOP3.LUT R53, R2.reuse, 0x16, R0.reuse, 0xfe, !PT ;  /* 0x0000001602357812 */ /* 0x140fe400078efe00 */
[C-C-:B------:R-:W-:Y:S02]  /*a230*/  LOP3.LUT R52, R2.reuse, 0x18, R0.reuse, 0xfe, !PT ;  /* 0x0000001802347812 */ /* 0x140fe400078efe00 */
[C-C-:B------:R-:W-:Y:S02]  /*a240*/  LOP3.LUT R47, R2.reuse, 0x1a, R0.reuse, 0xfe, !PT ;  /* 0x0000001a022f7812 */ /* 0x140fe400078efe00 */
[C-C-:B------:R-:W-:Y:S02]  /*a250*/  LOP3.LUT R46, R2.reuse, 0x1c, R0.reuse, 0xfe, !PT ;  /* 0x0000001c022e7812 */ /* 0x140fe400078efe00 */
        /* <DEDUP_REMOVED lines=10> */
[C-C-:B-1----:R-:W-:Y:S02]  /*a300*/  LOP3.LUT R27, R2.reuse, 0x32, R0.reuse, 0xfe, !PT ;  /* 0x00000032021b7812 */ /* 0x142fe400078efe00 */
[C-C-:B------:R-:W-:Y:S02]  /*a310*/  LOP3.LUT R26, R2.reuse, 0x34, R0.reuse, 0xfe, !PT ;  /* 0x00000034021a7812 */ /* 0x140fe400078efe00 */
[C-C-:B------:R-:W-:Y:S02]  /*a320*/  LOP3.LUT R25, R2.reuse, 0x36, R0.reuse, 0xfe, !PT ;  /* 0x0000003602197812 */ /* 0x140fe400078efe00 */
[----:B------:R-:W-:-:S02]  /*a330*/  LOP3.LUT R24, R2, 0x38, R0, 0xfe, !PT ;  /* 0x0000003802187812 */ /* 0x000fc400078efe00 */
[C-C-:B------:R-:W-:Y:S02]  /*a340*/  LOP3.LUT R23, R2.reuse, 0x3a, R0.reuse, 0xfe, !PT ;  /* 0x0000003a02177812 */ /* 0x140fe400078efe00 */
[C-C-:B------:R-:W-:Y:S02]  /*a350*/  LOP3.LUT R22, R2.reuse, 0x3c, R0.reuse, 0xfe, !PT ;  /* 0x0000003c02167812 */ /* 0x140fe400078efe00 */
[----:B------:R-:W-:Y:S01]  /*a360*/  LOP3.LUT R0, R2, 0x3e, R0, 0xfe, !PT ;  /* 0x0000003e02007812 */ /* 0x000fe200078efe00 */
[C---:B--2---:R-:W-:Y:S01]  /*a370*/  IMAD R2, R6.reuse, UR4, RZ ;  /* 0x0000000406027c24 */ /* 0x044fe2000f8e02ff */
[----:B------:R-:W-:Y:S01]  /*a380*/  ULDC.64 UR4, c[0x0][0x220] ;  /* 0x0000880000047ab9 */ /* 0x000fe20000000a00 */
[----:B------:R-:W-:Y:S01]  /*a390*/  BAR.SYNC.DEFER_BLOCKING 0x0 ;  /* 0x0000000000007b1d */ /* 0x000fe20000010000 */
[----:B------:R-:W-:Y:S02]  /*a3a0*/  ISETP.GE.AND P0, PT, R6, UR6, PT ;  /* 0x0000000606007c0c */ /* 0x000fe4000bf06270 */
[----:B------:R-:W-:-:S03]  /*a3b0*/  LEA R64, P1, R2, UR4, 0x1 ;  /* 0x0000000402407c11 */ /* 0x000fc6000f8208ff */
[----:B------:R-:W-:Y:S01]  /*a3c0*/  ULDC UR4, c[0x0][0x248] ;  /* 0x0000920000047ab9 */ /* 0x000fe20000000800 */
[C---:B------:R-:W-:Y:S01]  /*a3d0*/  ISETP.LT.AND P4, PT, R5.reuse, UR7, !P0 ;  /* 0x0000000705007c0c */ /* 0x040fe2000c781270 */
[----:B------:R-:W-:Y:S01]  /*a3e0*/  IMAD R19, R5, UR4, RZ ;  /* 0x0000000405137c24 */ /* 0x000fe2000f8e02ff */
[C---:B------:R-:W-:Y:S01]  /*a3f0*/  ISETP.LT.AND P3, PT, R4.reuse, UR7, !P0 ;  /* 0x0000000704007c0c */ /* 0x040fe2000c761270 */
[----:B------:R-:W-:Y:S02]  /*a400*/  IMAD R20, R4, UR4, RZ ;  /* 0x0000000404147c24 */ /* 0x000fe4000f8e02ff */
[----:B------:R-:W1:Y:S01]  /*a410*/  LDS.128 R4, [R61] ;  /* 0x000000003d047984 */ /* 0x000e620000000c00 */
[----:B------:R-:W-:Y:S01]  /*a420*/  BAR.SYNC.DEFER_BLOCKING 0x0 ;  /* 0x0000000000007b1d */ /* 0x000fe20000010000 */
[----:B------:R-:W-:Y:S01]  /*a430*/  LEA.HI.X.SX32 R65, R2, UR5, 0x1, P1 ;  /* 0x0000000502417c11 */ /* 0x000fe200088f0eff */
[----:B---3--:R-:W-:Y:S01]  /*a440*/  IMAD R32, R3, UR4, RZ ;  /* 0x0000000403207c24 */ /* 0x008fe2000f8e02ff */
[----:B------:R-:W-:-:S02]  /*a450*/  LEA R2, P1, R19, R64, 0x1 ;  /* 0x0000004013027211 */ /* 0x000fc400078208ff */
[----:B------:R-:W-:Y:S02]  /*a460*/  ISETP.LT.AND P2, PT, R3, UR7, !P0 ;  /* 0x0000000703007c0c */ /* 0x000fe4000c741270 */
[-C--:B------:R-:W-:Y:S01]  /*a470*/  LEA R16, P5, R20, R64.reuse, 0x1 ;  /* 0x0000004014107211 */ /* 0x080fe200078a08ff */
[----:B------:R-:W-:Y:S01]  /*a480*/  STSM.16.M88.4 [R60], R48 ;  /* 0x000000303c007844 */ /* 0x000fe20000000200 */
[----:B------:R-:W-:Y:S01]  /*a490*/  BAR.SYNC.DEFER_BLOCKING 0x0 ;  /* 0x0000000000007b1d */ /* 0x000fe20000010000 */
[-C--:B------:R-:W-:Y:S01]  /*a4a0*/  LEA.HI.X.SX32 R3, R19, R65.reuse, 0x1, P1 ;  /* 0x0000004113037211 */ /* 0x080fe200008f0eff */
[C---:B------:R-:W-:Y:S01]  /*a4b0*/  IMAD R33, R17.reuse, UR4, RZ ;  /* 0x0000000411217c24 */ /* 0x040fe2000f8e02ff */
[----:B------:R-:W-:Y:S02]  /*a4c0*/  LEA R18, P6, R32, R64, 0x1 ;  /* 0x0000004020127211 */ /* 0x000fe400078c08ff */
[----:B------:R-:W-:Y:S02]  /*a4d0*/  ISETP.LT.AND P1, PT, R17, UR7, !P0 ;  /* 0x0000000711007c0c */ /* 0x000fe4000c721270 */
[----:B------:R-:W-:-:S02]  /*a4e0*/  LEA.HI.X.SX32 R17, R20, R65, 0x1, P5 ;  /* 0x0000004114117211 */ /* 0x000fc400028f0eff */
[----:B------:R-:W-:Y:S01]  /*a4f0*/  LEA.HI.X.SX32 R19, R32, R65, 0x1, P6 ;  /* 0x0000004120137211 */ /* 0x000fe200030f0eff */
[----:B------:R-:W-:Y:S01]  /*a500*/  IMAD R32, R21, UR4, RZ ;  /* 0x0000000415207c24 */ /* 0x000fe2000f8e02ff */
[----:B0-----:R0:W-:Y:S04]  /*a510*/  @P4 STG.E.U16 desc[UR14][R2.64], R12 ;  /* 0x0000000c02004986 */ /* 0x0011e8000c10150e */
[----:B------:R-:W-:Y:S01]  /*a520*/  @P3 STG.E.U16 desc[UR14][R16.64], R13 ;  /* 0x0000000d10003986 */ /* 0x000fe2000c10150e */
[----:B------:R-:W-:-:S03]  /*a530*/  LEA R20, P3, R33, R64, 0x1 ;  /* 0x0000004021147211 */ /* 0x000fc600078608ff */
[----:B------:R2:W-:Y:S01]  /*a540*/  @P2 STG.E.U16 desc[UR14][R18.64], R14 ;  /* 0x0000000e12002986 */ /* 0x0005e2000c10150e */
[----:B------:R-:W-:Y:S02]  /*a550*/  ISETP.LT.AND P2, PT, R21, UR7, !P0 ;  /* 0x0000000715007c0c */ /* 0x000fe4000c741270 */
[----:B------:R-:W-:Y:S01]  /*a560*/  LEA.HI.X.SX32 R21, R33, R65, 0x1, P3 ;  /* 0x0000004121157211 */ /* 0x000fe200018f0eff */
[----:B------:R-:W3:Y:S01]  /*a570*/  LDS.128 R60, [R61] ;  /* 0x000000003d3c7984 */ /* 0x000ee20000000c00 */
[C---:B------:R-:W-:Y:S01]  /*a580*/  ISETP.LT.AND P4, PT, R59.reuse, UR7, !P0 ;  /* 0x000000073b007c0c */ /* 0x040fe2000c781270 */
[----:B------:R-:W-:Y:S01]  /*a590*/  IMAD R59, R59, UR4, RZ ;  /* 0x000000043b3b7c24 */ /* 0x000fe2000f8e02ff */
[C---:B------:R-:W-:Y:S01]  /*a5a0*/  ISETP.LT.AND P3, PT, R58.reuse, UR7, !P0 ;  /* 0x000000073a007c0c */ /* 0x040fe2000c761270 */
[----:B------:R5:W-:Y:S01]  /*a5b0*/  @P1 STG.E.U16 desc[UR14][R20.64], R15 ;  /* 0x0000000f14001986 */ /* 0x000be2000c10150e */
[----:B------:R-:W-:Y:S01]  /*a5c0*/  IMAD R58, R58, UR4, RZ ;  /* 0x000000043a3a7c24 */ /* 0x000fe2000f8e02ff */
[----:B0-----:R-:W-:-:S02]  /*a5d0*/  LEA R2, P1, R32, R64, 0x1 ;  /* 0x0000004020027211 */ /* 0x001fc400078208ff */
[----:B--2---:R-:W-:Y:S02]  /*a5e0*/  PRMT R19, R12, 0x7632, R19 ;  /* 0x000076320c137816 */ /* 0x004fe40000000013 */
[-C--:B------:R-:W-:Y:S02]  /*a5f0*/  LEA R12, P5, R59, R64.reuse, 0x1 ;  /* 0x000000403b0c7211 */ /* 0x080fe400078a08ff */
[-C--:B------:R-:W-:Y:S02]  /*a600*/  LEA.HI.X.SX32 R3, R32, R65.reuse, 0x1, P1 ;  /* 0x0000004120037211 */ /* 0x080fe400008f0eff */
[----:B------:R-:W-:Y:S02]  /*a610*/  PRMT R14, R13, 0x7632, R14 ;  /* 0x000076320d0e7816 */ /* 0x000fe4000000000e */
[----:B------:R-:W-:Y:S02]  /*a620*/  LEA R16, P6, R58, R64, 0x1 ;  /* 0x000000403a107211 */ /* 0x000fe400078c08ff */
[----:B------:R-:W-:Y:S01]  /*a630*/  LEA.HI.X.SX32 R13, R59, R65, 0x1, P5 ;  /* 0x000000413b0d7211 */ /* 0x000fe200028f0eff */
[----:B------:R0:W-:Y:S01]  /*a640*/  @P2 STG.E.U16 desc[UR14][R2.64], R19 ;  /* 0x0000001302002986 */ /* 0x0001e2000c10150e */
[----:B-----5:R-:W-:-:S02]  /*a650*/  PRMT R21, R14, 0x7632, R21 ;  /* 0x000076320e157816 */ /* 0x020fc40000000015 */
[----:B------:R-:W-:Y:S01]  /*a660*/  LEA.HI.X.SX32 R17, R58, R65, 0x1, P6 ;  /* 0x000000413a117211 */ /* 0x000fe200030f0eff */
[----:B------:R2:W-:Y:S01]  /*a670*/  @P4 STG.E.U16 desc[UR14][R12.64], R14 ;  /* 0x0000000e0c004986 */ /* 0x0005e2000c10150e */
[C---:B------:R-:W-:Y:S01]  /*a680*/  ISETP.LT.AND P2, PT, R57.reuse, UR7, !P0 ;  /* 0x0000000739007c0c */ /* 0x040fe2000c741270 */
[----:B------:R-:W-:Y:S01]  /*a690*/  IMAD R57, R57, UR4, RZ ;  /* 0x0000000439397c24 */ /* 0x000fe2000f8e02ff */
[C---:B------:R-:W-:Y:S01]  /*a6a0*/  ISETP.LT.AND P4, PT, R56.reuse, UR7, !P0 ;  /* 0x0000000738007c0c */ /* 0x040fe2000c781270 */
[----:B------:R-:W-:Y:S01]  /*a6b0*/  IMAD R56, R56, UR4, RZ ;  /* 0x0000000438387c24 */ /* 0x000fe2000f8e02ff */
[----:B------:R-:W-:Y:S01]  /*a6c0*/  @P3 STG.E.U16 desc[UR14][R16.64], R21 ;  /* 0x0000001510003986 */ /* 0x000fe2000c10150e */
[C---:B------:R-:W-:Y:S01]  /*a6d0*/  ISETP.LT.AND P3, PT, R55.reuse, UR7, !P0 ;  /* 0x0000000737007c0c */ /* 0x040fe2000c761270 */
[----:B------:R-:W-:Y:S01]  /*a6e0*/  IMAD R55, R55, UR4, RZ ;  /* 0x0000000437377c24 */ /* 0x000fe2000f8e02ff */
[-C--:B------:R-:W-:Y:S02]  /*a6f0*/  LEA R18, P6, R57, R64.reuse, 0x1 ;  /* 0x0000004039127211 */ /* 0x080fe400078c08ff */
[C---:B------:R-:W-:Y:S01]  /*a700*/  ISETP.LT.AND P1, PT, R54.reuse, UR7, !P0 ;  /* 0x0000000736007c0c */ /* 0x040fe2000c721270 */
[----:B------:R-:W-:Y:S01]  /*a710*/  IMAD R54, R54, UR4, RZ ;  /* 0x0000000436367c24 */ /* 0x000fe2000f8e02ff */
[----:B0-----:R-:W-:-:S02]  /*a720*/  LEA R2, P5, R56, R64, 0x1 ;  /* 0x0000004038027211 */ /* 0x001fc400078a08ff */
[-C--:B------:R-:W-:Y:S02]  /*a730*/  LEA.HI.X.SX32 R19, R57, R65.reuse, 0x1, P6 ;  /* 0x0000004139137211 */ /* 0x080fe400030f0eff */
[----:B------:R-:W-:Y:S02]  /*a740*/  PRMT R15, R15, 0x7632, R15 ;  /* 0x000076320f0f7816 */ /* 0x000fe4000000000f */
[CC--:B--2---:R-:W-:Y:S02]  /*a750*/  LEA R12, P6, R55.reuse, R64.reuse, 0x1 ;  /* 0x00000040370c7211 */ /* 0x0c4fe400078c08ff */
[-C--:B------:R-:W-:Y:S02]  /*a760*/  LEA.HI.X.SX32 R3, R56, R65.reuse, 0x1, P5 ;  /* 0x0000004138037211 */ /* 0x080fe400028f0eff */
[----:B------:R-:W-:Y:S01]  /*a770*/  LEA R14, P5, R54, R64, 0x1 ;  /* 0x00000040360e7211 */ /* 0x000fe200078a08ff */
[----:B------:R0:W-:Y:S01]  /*a780*/  @P2 STG.E.U16 desc[UR14][R18.64], R15 ;  /* 0x0000000f12002986 */ /* 0x0001e2000c10150e */
[----:B------:R-:W-:-:S02]  /*a790*/  LEA.HI.X.SX32 R13, R55, R65, 0x1, P6 ;  /* 0x00000041370d7211 */ /* 0x000fc400030f0eff */
[C---:B------:R-:W-:Y:S01]  /*a7a0*/  ISETP.LT.AND P2, PT, R53.reuse, UR7, !P0 ;  /* 0x0000000735007c0c */ /* 0x040fe2000c741270 */
[----:B------:R-:W-:Y:S01]  /*a7b0*/  IMAD R53, R53, UR4, RZ ;  /* 0x0000000435357c24 */ /* 0x000fe2000f8e02ff */
[----:B----4-:R2:W-:Y:S01]  /*a7c0*/  @P4 STG.E.U16 desc[UR14][R2.64], R8 ;  /* 0x0000000802004986 */ /* 0x0105e2000c10150e */
[----:B0-----:R-:W-:-:S03]  /*a7d0*/  LEA.HI.X.SX32 R15, R54, R65, 0x1, P5 ;  /* 0x00000041360f7211 */ /* 0x001fc600028f0eff */
[----:B------:R0:W-:Y:S01]  /*a7e0*/  @P3 STG.E.U16 desc[UR14][R12.64], R9 ;  /* 0x000000090c003986 */ /* 0x0001e2000c10150e */
[C---:B------:R-:W-:Y:S01]  /*a7f0*/  ISETP.LT.AND P5, PT, R52.reuse, UR7, !P0 ;  /* 0x0000000734007c0c */ /* 0x040fe2000c7a1270 */
[----:B------:R-:W-:Y:S02]  /*a800*/  IMAD R52, R52, UR4, RZ ;  /* 0x0000000434347c24 */ /* 0x000fe4000f8e02ff */
[----:B------:R4:W-:Y:S01]  /*a810*/  @P1 STG.E.U16 desc[UR14][R14.64], R10 ;  /* 0x0000000a0e001986 */ /* 0x0009e2000c10150e */
[C---:B------:R-:W-:Y:S01]  /*a820*/  ISETP.LT.AND P1, PT, R47.reuse, UR7, !P0 ;  /* 0x000000072f007c0c */ /* 0x040fe2000c721270 */
[----:B------:R-:W-:Y:S01]  /*a830*/  IMAD R47, R47, UR4, RZ ;  /* 0x000000042f2f7c24 */ /* 0x000fe2000f8e02ff */
[CC--:B------:R-:W-:Y:S02]  /*a840*/  LEA R16, P3, R53.reuse, R64.reuse, 0x1 ;  /* 0x0000004035107211 */ /* 0x0c0fe400078608ff */
[----:B--2---:R-:W-:Y:S02]  /*a850*/  LEA R2, P4, R52, R64, 0x1 ;  /* 0x0000004034027211 */ /* 0x004fe400078808ff */
[----:B------:R-:W-:-:S02]  /*a860*/  LEA.HI.X.SX32 R17, R53, R65, 0x1, P3 ;  /* 0x0000004135117211 */ /* 0x000fc400018f0eff */
[----:B0-----:R-:W-:Y:S02]  /*a870*/  PRMT R13, R8, 0x7632, R13 ;  /* 0x00007632080d7816 */ /* 0x001fe4000000000d */
[----:B------:R-:W-:Y:S02]  /*a880*/  LEA R8, P3, R47, R64, 0x1 ;  /* 0x000000402f087211 */ /* 0x000fe400078608ff */
[-C--:B------:R-:W-:Y:S02]  /*a890*/  LEA.HI.X.SX32 R3, R52, R65.reuse, 0x1, P4 ;  /* 0x0000004134037211 */ /* 0x080fe400020f0eff */
[----:B----4-:R-:W-:Y:S02]  /*a8a0*/  PRMT R15, R9, 0x7632, R15 ;  /* 0x00007632090f7816 */ /* 0x010fe4000000000f */
[C---:B------:R-:W-:Y:S01]  /*a8b0*/  ISETP.LT.AND P4, PT, R46.reuse, UR7, !P0 ;  /* 0x000000072e007c0c */ /* 0x040fe2000c781270 */
[----:B------:R-:W-:Y:S01]  /*a8c0*/  IMAD R46, R46, UR4, RZ ;  /* 0x000000042e2e7c24 */ /* 0x000fe2000f8e02ff */
[----:B------:R-:W-:-:S02]  /*a8d0*/  LEA.HI.X.SX32 R9, R47, R65, 0x1, P3 ;  /* 0x000000412f097211 */ /* 0x000fc400018f0eff */
[C---:B------:R-:W-:Y:S01]  /*a8e0*/  ISETP.LT.AND P3, PT, R45.reuse, UR7, !P0 ;  /* 0x000000072d007c0c */ /* 0x040fe2000c761270 */
[----:B------:R-:W-:Y:S01]  /*a8f0*/  IMAD R45, R45, UR4, RZ ;  /* 0x000000042d2d7c24 */ /* 0x000fe2000f8e02ff */
[----:B------:R0:W-:Y:S01]  /*a900*/  @P2 STG.E.U16 desc[UR14][R16.64], R11 ;  /* 0x0000000b10002986 */ /* 0x0001e2000c10150e */
[-C--:B------:R-:W-:Y:S02]  /*a910*/  LEA R12, P2, R46, R64.reuse, 0x1 ;  /* 0x000000402e0c7211 */ /* 0x080fe400078408ff */
[----:B------:R-:W-:Y:S01]  /*a920*/  PRMT R18, R10, 0x7632, R18 ;  /* 0x000076320a127816 */ /* 0x000fe20000000012 */
[----:B------:R2:W-:Y:S01]  /*a930*/  @P5 STG.E.U16 desc[UR14][R2.64], R13 ;  /* 0x0000000d02005986 */ /* 0x0005e2000c10150e */
[----:B------:R-:W-:-:S03]  /*a940*/  LEA R10, P5, R45, R64, 0x1 ;  /* 0x000000402d0a7211 */ /* 0x000fc600078a08ff */
[----:B------:R4:W-:Y:S01]  /*a950*/  @P1 STG.E.U16 desc[UR14][R8.64], R15 ;  /* 0x0000000f08001986 */ /* 0x0009e2000c10150e */
[C---:B------:R-:W-:Y:S01]  /*a960*/  ISETP.LT.AND P1, PT, R44.reuse, UR7, !P0 ;  /* 0x000000072c007c0c */ /* 0x040fe2000c721270 */
[----:B------:R-:W-:Y:S01]  /*a970*/  IMAD R44, R44, UR4, RZ ;  /* 0x000000042c2c7c24 */ /* 0x000fe2000f8e02ff */
[----:B------:R-:W-:Y:S02]  /*a980*/  PRMT R19, R11, 0x7632, R19 ;  /* 0x000076320b137816 */ /* 0x000fe40000000013 */
[-C--:B0-----:R-:W-:Y:S02]  /*a990*/  LEA.HI.X.SX32 R11, R45, R65.reuse, 0x1, P5 ;  /* 0x000000412d0b7211 */ /* 0x081fe400028f0eff */
[-C--:B--2---:R-:W-:Y:S02]  /*a9a0*/  LEA.HI.X.SX32 R13, R46, R65.reuse, 0x1, P2 ;  /* 0x000000412e0d7211 */ /* 0x084fe400010f0eff */
[C---:B------:R-:W-:Y:S01]  /*a9b0*/  ISETP.LT.AND P2, PT, R39.reuse, UR7, !P0 ;  /* 0x0000000727007c0c */ /* 0x040fe2000c741270 */
[----:B------:R-:W-:Y:S01]  /*a9c0*/  IMAD R39, R39, UR4, RZ ;  /* 0x0000000427277c24 */ /* 0x000fe2000f8e02ff */
[-C--:B------:R-:W-:Y:S01]  /*a9d0*/  LEA R2, P6, R44, R64.reuse, 0x1 ;  /* 0x000000402c027211 */ /* 0x080fe200078c08ff */
[----:B------:R-:W-:Y:S03]  /*a9e0*/  @P4 STG.E.U16 desc[UR14][R12.64], R18 ;  /* 0x000000120c004986 */ /* 0x000fe6000c10150e */
[----:B----4-:R-:W-:Y:S01]  /*a9f0*/  LEA R8, P4, R39, R64, 0x1 ;  /* 0x0000004027087211 */ /* 0x010fe200078808ff */
[----:B------:R-:W-:Y:S01]  /*aa00*/  @P3 STG.E.U16 desc[UR14][R10.64], R19 ;  /* 0x000000130a003986 */ /* 0x000fe2000c10150e */
[C---:B------:R-:W-:Y:S01]  /*aa10*/  ISETP.LT.AND P3, PT, R38.reuse, UR7, !P0 ;  /* 0x0000000726007c0c */ /* 0x040fe2000c761270 */
[----:B------:R-:W-:Y:S01]  /*aa20*/  IMAD R38, R38, UR4, RZ ;  /* 0x0000000426267c24 */ /* 0x000fe2000f8e02ff */
[----:B------:R-:W-:-:S02]  /*aa30*/  LEA.HI.X.SX32 R3, R44, R65, 0x1, P6 ;  /* 0x000000412c037211 */ /* 0x000fc400030f0eff */
[----:B------:R-:W-:Y:S02]  /*aa40*/  LEA.HI.X.SX32 R9, R39, R65, 0x1, P4 ;  /* 0x0000004127097211 */ /* 0x000fe400020f0eff */
[----:B------:R-:W-:Y:S01]  /*aa50*/  LEA R14, P4, R38, R64, 0x1 ;  /* 0x00000040260e7211 */ /* 0x000fe200078808ff */
[----:B-1----:R0:W-:Y:S01]  /*aa60*/  @P1 STG.E.U16 desc[UR14][R2.64], R4 ;  /* 0x0000000402001986 */ /* 0x0021e2000c10150e */
[----:B------:R-:W-:-:S03]  /*aa70*/  ISETP.LT.AND P1, PT, R36, UR7, !P0 ;  /* 0x0000000724007c0c */ /* 0x000fc6000c721270 */
[----:B------:R1:W-:Y:S01]  /*aa80*/  @P2 STG.E.U16 desc[UR14][R8.64], R5 ;  /* 0x0000000508002986 */ /* 0x0003e2000c10150e */
[C---:B------:R-:W-:Y:S01]  /*aa90*/  ISETP.LT.AND P2, PT, R37.reuse, UR7, !P0 ;  /* 0x0000000725007c0c */ /* 0x040fe2000c741270 */
[----:B------:R-:W-:Y:S01]  /*aaa0*/  IMAD R37, R37, UR4, RZ ;  /* 0x0000000425257c24 */ /* 0x000fe2000f8e02ff */
[-C--:B------:R-:W-:Y:S01]  /*aab0*/  LEA.HI.X.SX32 R15, R38, R65.reuse, 0x1, P4 ;  /* 0x00000041260f7211 */ /* 0x080fe200020f0eff */
[----:B------:R-:W-:Y:S01]  /*aac0*/  IMAD R36, R36, UR4, RZ ;  /* 0x0000000424247c24 */ /* 0x000fe2000f8e02ff */
[C---:B------:R-:W-:Y:S01]  /*aad0*/  ISETP.LT.AND P4, PT, R31.reuse, UR7, !P0 ;  /* 0x000000071f007c0c */ /* 0x040fe2000c781270 */
[----:B------:R-:W-:Y:S01]  /*aae0*/  IMAD R31, R31, UR4, RZ ;  /* 0x000000041f1f7c24 */ /* 0x000fe2000f8e02ff */
[CC--:B0-----:R-:W-:Y:S01]  /*aaf0*/  LEA R2, P5, R37.reuse, R64.reuse, 0x1 ;  /* 0x0000004025027211 */ /* 0x0c1fe200078a08ff */
[----:B------:R-:W-:Y:S01]  /*ab00*/  @P3 STG.E.U16 desc[UR14][R14.64], R6 ;  /* 0x000000060e003986 */ /* 0x000fe2000c10150e */
[----:B-1----:R-:W-:Y:S02]  /*ab10*/  LEA R8, P3, R36, R64, 0x1 ;  /* 0x0000004024087211 */ /* 0x002fe400078608ff */
[----:B------:R-:W-:-:S02]  /*ab20*/  LEA.HI.X.SX32 R3, R37, R65, 0x1, P5 ;  /* 0x0000004125037211 */ /* 0x000fc400028f0eff */
[----:B------:R-:W-:Y:S02]  /*ab30*/  PRMT R5, R4, 0x7632, R5 ;  /* 0x0000763204057816 */ /* 0x000fe40000000005 */
[-C--:B------:R-:W-:Y:S02]  /*ab40*/  LEA.HI.X.SX32 R9, R36, R65.reuse, 0x1, P3 ;  /* 0x0000004124097211 */ /* 0x080fe400018f0eff */
[-C--:B------:R-:W-:Y:S01]  /*ab50*/  LEA R10, P6, R31, R64.reuse, 0x1 ;  /* 0x000000401f0a7211 */ /* 0x080fe200078c08ff */
[----:B------:R0:W-:Y:S01]  /*ab60*/  @P2 STG.E.U16 desc[UR14][R2.64], R7 ;  /* 0x0000000702002986 */ /* 0x0001e2000c10150e */
[----:B------:R-:W-:Y:S02]  /*ab70*/  PRMT R12, R5, 0x7632, R12 ;  /* 0x00007632050c7816 */ /* 0x000fe4000000000c */
[----:B------:R-:W-:Y:S01]  /*ab80*/  LEA.HI.X.SX32 R11, R31, R65, 0x1, P6 ;  /* 0x000000411f0b7211 */ /* 0x000fe200030f0eff */
[----:B------:R1:W-:Y:S01]  /*ab90*/  @P1 STG.E.U16 desc[UR14][R8.64], R5 ;  /* 0x0000000508001986 */ /* 0x0003e2000c10150e */
[C---:B------:R-:W-:Y:S01]  /*aba0*/  ISETP.LT.AND P1, PT, R30.reuse, UR7, !P0 ;  /* 0x000000071e007c0c */ /* 0x040fe2000c721270 */
[----:B------:R-:W-:Y:S01]  /*abb0*/  IMAD R30, R30, UR4, RZ ;  /* 0x000000041e1e7c24 */ /* 0x000fe2000f8e02ff */
[C---:B------:R-:W-:Y:S01]  /*abc0*/  ISETP.LT.AND P3, PT, R29.reuse, UR7, !P0 ;  /* 0x000000071d007c0c */ /* 0x040fe2000c761270 */
[----:B------:R-:W-:Y:S01]  /*abd0*/  IMAD R29, R29, UR4, RZ ;  /* 0x000000041d1d7c24 */ /* 0x000fe2000f8e02ff */
[----:B------:R2:W-:Y:S01]  /*abe0*/  @P4 STG.E.U16 desc[UR14][R10.64], R12 ;  /* 0x0000000c0a004986 */ /* 0x0005e2000c10150e */
[C---:B------:R-:W-:Y:S01]  /*abf0*/  ISETP.LT.AND P2, PT, R28.reuse, UR7, !P0 ;  /* 0x000000071c007c0c */ /* 0x040fe2000c741270 */
[----:B------:R-:W-:Y:S01]  /*ac00*/  IMAD R28, R28, UR4, RZ ;  /* 0x000000041c1c7c24 */ /* 0x000fe2000f8e02ff */
[----:B------:R-:W-:-:S02]  /*ac10*/  LEA R4, P6, R30, R64, 0x1 ;  /* 0x000000401e047211 */ /* 0x000fc400078c08ff */
[C---:B------:R-:W-:Y:S01]  /*ac20*/  ISETP.LT.AND P4, PT, R27.reuse, UR7, !P0 ;  /* 0x000000071b007c0c */ /* 0x040fe2000c781270 */
[----:B------:R-:W-:Y:S01]  /*ac30*/  IMAD R27, R27, UR4, RZ ;  /* 0x000000041b1b7c24 */ /* 0x000fe2000f8e02ff */
[CC--:B0-----:R-:W-:Y:S02]  /*ac40*/  LEA R2, P5, R29.reuse, R64.reuse, 0x1 ;  /* 0x000000401d027211 */ /* 0x0c1fe400078a08ff */
[----:B-1----:R-:W-:Y:S02]  /*ac50*/  PRMT R9, R6, 0x7632, R9 ;  /* 0x0000763206097816 */ /* 0x002fe40000000009 */
[-C--:B------:R-:W-:Y:S02]  /*ac60*/  LEA.HI.X.SX32 R5, R30, R65.reuse, 0x1, P6 ;  /* 0x000000411e057211 */ /* 0x080fe400030f0eff */
[----:B------:R-:W-:Y:S02]  /*ac70*/  LEA R6, P6, R28, R64, 0x1 ;  /* 0x000000401c067211 */ /* 0x000fe400078c08ff */
[----:B------:R-:W-:-:S02]  /*ac80*/  LEA.HI.X.SX32 R3, R29, R65, 0x1, P5 ;  /* 0x000000411d037211 */ /* 0x000fc400028f0eff */
[----:B------:R-:W-:Y:S01]  /*ac90*/  LEA R8, P5, R27, R64, 0x1 ;  /* 0x000000401b087211 */ /* 0x000fe200078a08ff */
[----:B------:R0:W-:Y:S01]  /*aca0*/  @P1 STG.E.U16 desc[UR14][R4.64], R9 ;  /* 0x0000000904001986 */ /* 0x0001e2000c10150e */
[----:B--2---:R-:W-:Y:S02]  /*acb0*/  PRMT R10, R7, 0x7632, R10 ;  /* 0x00007632070a7816 */ /* 0x004fe4000000000a */
[----:B------:R-:W-:-:S03]  /*acc0*/  LEA.HI.X.SX32 R7, R28, R65, 0x1, P6 ;  /* 0x000000411c077211 */ /* 0x000fc600030f0eff */
[----:B------:R1:W-:Y:S01]  /*acd0*/  @P3 STG.E.U16 desc[UR14][R2.64], R10 ;  /* 0x0000000a02003986 */ /* 0x0003e2000c10150e */
[----:B0-----:R-:W-:-:S03]  /*ace0*/  LEA.HI.X.SX32 R9, R27, R65, 0x1, P5 ;  /* 0x000000411b097211 */ /* 0x001fc600028f0eff */
[----:B---3--:R0:W-:Y:S01]  /*acf0*/  @P2 STG.E.U16 desc[UR14][R6.64], R60 ;  /* 0x0000003c06002986 */ /* 0x0081e2000c10150e */
[C---:B------:R-:W-:Y:S01]  /*ad00*/  ISETP.LT.AND P5, PT, R26.reuse, UR7, !P0 ;  /* 0x000000071a007c0c */ /* 0x040fe2000c7a1270 */
[----:B------:R-:W-:Y:S02]  /*ad10*/  IMAD R26, R26, UR4, RZ ;  /* 0x000000041a1a7c24 */ /* 0x000fe4000f8e02ff */
[----:B------:R2:W-:Y:S01]  /*ad20*/  @P4 STG.E.U16 desc[UR14][R8.64], R61 ;  /* 0x0000003d08004986 */ /* 0x0005e2000c10150e */
[C---:B------:R-:W-:Y:S01]  /*ad30*/  ISETP.LT.AND P4, PT, R25.reuse, UR7, !P0 ;  /* 0x0000000719007c0c */ /* 0x040fe2000c781270 */
[----:B------:R-:W-:Y:S01]  /*ad40*/  IMAD R25, R25, UR4, RZ ;  /* 0x0000000419197c24 */ /* 0x000fe2000f8e02ff */
[C---:B------:R-:W-:Y:S01]  /*ad50*/  ISETP.LT.AND P3, PT, R24.reuse, UR7, !P0 ;  /* 0x0000000718007c0c */ /* 0x040fe2000c761270 */
[----:B------:R-:W-:Y:S01]  /*ad60*/  IMAD R24, R24, UR4, RZ ;  /* 0x0000000418187c24 */ /* 0x000fe2000f8e02ff */
[-C--:B-1----:R-:W-:Y:S01]  /*ad70*/  LEA R2, P6, R26, R64.reuse, 0x1 ;  /* 0x000000401a027211 */ /* 0x082fe200078c08ff */
[----:B------:R-:W-:Y:S01]  /*ad80*/  IMAD R11, R23, UR4, RZ ;  /* 0x00000004170b7c24 */ /* 0x000fe2000f8e02ff */
[----:B------:R-:W-:Y:S01]  /*ad90*/  LEA R4, P1, R25, R64, 0x1 ;  /* 0x0000004019047211 */ /* 0x000fe200078208ff */
[----:B------:R-:W-:Y:S01]  /*ada0*/  IMAD R13, R22, UR4, RZ ;  /* 0x00000004160d7c24 */ /* 0x000fe2000f8e02ff */
[----:B------:R-:W-:-:S02]  /*adb0*/  LEA.HI.X.SX32 R3, R26, R65, 0x1, P6 ;  /* 0x000000411a037211 */ /* 0x000fc400030f0eff */
[CC--:B0-----:R-:W-:Y:S02]  /*adc0*/  LEA R6, P2, R24.reuse, R64.reuse, 0x1 ;  /* 0x0000004018067211 */ /* 0x0c1fe400078408ff */
[-C--:B--2---:R-:W-:Y:S02]  /*add0*/  LEA R8, P6, R11, R64.reuse, 0x1 ;  /* 0x000000400b087211 */ /* 0x084fe400078c08ff */
[-C--:B------:R-:W-:Y:S02]  /*ade0*/  LEA.HI.X.SX32 R5, R25, R65.reuse, 0x1, P1 ;  /* 0x0000004119057211 */ /* 0x080fe400008f0eff */
[----:B------:R-:W-:Y:S02]  /*adf0*/  LEA R10, P1, R13, R64, 0x1 ;  /* 0x000000400d0a7211 */ /* 0x000fe400078208ff */
[-C--:B------:R-:W-:Y:S02]  /*ae00*/  LEA.HI.X.SX32 R7, R24, R65.reuse, 0x1, P2 ;  /* 0x0000004118077211 */ /* 0x080fe400010f0eff */
[----:B------:R-:W-:-:S02]  /*ae10*/  LEA.HI.X.SX32 R9, R11, R65, 0x1, P6 ;  /* 0x000000410b097211 */ /* 0x000fc400030f0eff */
[----:B------:R-:W-:Y:S02]  /*ae20*/  ISETP.LT.AND P2, PT, R23, UR7, !P0 ;  /* 0x0000000717007c0c */ /* 0x000fe4000c741270 */
[----:B------:R-:W-:Y:S02]  /*ae30*/  LEA.HI.X.SX32 R11, R13, R65, 0x1, P1 ;  /* 0x000000410d0b7211 */ /* 0x000fe400008f0eff */
[----:B------:R-:W-:Y:S02]  /*ae40*/  ISETP.LT.AND P1, PT, R22, UR7, !P0 ;  /* 0x0000000716007c0c */ /* 0x000fe4000c721270 */
[C---:B------:R-:W-:Y:S01]  /*ae50*/  ISETP.LT.AND P0, PT, R0.reuse, UR7, !P0 ;  /* 0x0000000700007c0c */ /* 0x040fe2000c701270 */
[----:B------:R0:W-:Y:S01]  /*ae60*/  @P5 STG.E.U16 desc[UR14][R2.64], R62 ;  /* 0x0000003e02005986 */ /* 0x0001e2000c10150e */
[----:B------:R-:W-:Y:S01]  /*ae70*/  IMAD R14, R0, UR4, RZ ;  /* 0x00000004000e7c24 */ /* 0x000fe2000f8e02ff */
[----:B------:R-:W-:Y:S02]  /*ae80*/  PRMT R61, R61, 0x7632, R61 ;  /* 0x000076323d3d7816 */ /* 0x000fe4000000003d */
[----:B------:R1:W-:Y:S02]  /*ae90*/  @P4 STG.E.U16 desc[UR14][R4.64], R63 ;  /* 0x0000003f04004986 */ /* 0x0003e4000c10150e */
[----:B------:R-:W-:-:S02]  /*aea0*/  LEA R12, P6, R14, R64, 0x1 ;  /* 0x000000400e0c7211 */ /* 0x000fc400078c08ff */
[----:B0-----:R-:W-:Y:S02]  /*aeb0*/  PRMT R3, R60, 0x7632, R3 ;  /* 0x000076323c037816 */ /* 0x001fe40000000003 */
[----:B-1----:R-:W-:-:S03]  /*aec0*/  PRMT R5, R62, 0x7632, R5 ;  /* 0x000076323e057816 */ /* 0x002fc60000000005 */
[----:B------:R0:W-:Y:S04]  /*aed0*/  @P3 STG.E.U16 desc[UR14][R6.64], R3 ;  /* 0x0000000306003986 */ /* 0x0001e8000c10150e */
[----:B------:R0:W-:Y:S01]  /*aee0*/  @P2 STG.E.U16 desc[UR14][R8.64], R61 ;  /* 0x0000003d08002986 */ /* 0x0001e2000c10150e */
[----:B------:R-:W-:-:S03]  /*aef0*/  LEA.HI.X.SX32 R13, R14, R65, 0x1, P6 ;  /* 0x000000410e0d7211 */ /* 0x000fc600030f0eff */
[----:B------:R0:W-:Y:S01]  /*af00*/  @P1 STG.E.U16 desc[UR14][R10.64], R5 ;  /* 0x000000050a001986 */ /* 0x0001e2000c10150e */
[----:B------:R-:W-:Y:S05]  /*af10*/  @!P0 EXIT ;  /* 0x000000000000894d */ /* 0x000fea0003800000 */
[----:B0-----:R-:W-:-:S05]  /*af20*/  PRMT R6, R63, 0x7632, R6 ;  /* 0x000076323f067816 */ /* 0x001fca0000000006 */
[----:B------:R-:W-:Y:S01]  /*af30*/  STG.E.U16 desc[UR14][R12.64], R6 ;  /* 0x000000060c007986 */ /* 0x000fe2000c10150e */
[----:B------:R-:W-:Y:S05]  /*af40*/  EXIT ;  /* 0x000000000000794d */ /* 0x000fea0003800000 */
.L_x_2:
[----:B------:R-:W-:-:S00]  /*af50*/  BRA `(.L_x_2) ;  /* 0xfffffffc00fc7947 */ /* 0x000fc0000383ffff */
[----:B------:R-:W-:-:S00]  /*af60*/  NOP ;  /* 0x0000000000007918 */ /* 0x000fc00000000000 */
        /* <DEDUP_REMOVED lines=9> */
.L_x_3:


//--------------------- .nv.shared.matmul_kernel  --------------------------
	.section	.nv.shared.matmul_kernel,"aw",@nobits
	.sectionflags	@""
	.align	16
	.zero		1024


//--------------------- .nv.shared.reserved.0     --------------------------
	.section	.nv.shared.reserved.0,"aw",@nobits
	.weak		__nv_reservedSMEM_offset_0_alias
	.size		__nv_reservedSMEM_offset_0_alias, 0, 0
	.other		__nv_reservedSMEM_offset_0_alias,@"STO_CUDA_RESERVED_SHARED STV_DEFAULT"
__nv_reservedSMEM_offset_0_alias:
	.zero		0


//--------------------- .nv.constant0.matmul_kernel --------------------------
	.section	.nv.constant0.matmul_kernel,"a",@progbits
	.sectionflags	@""
	.align	4
.nv.constant0.matmul_kernel:
	.zero		608


//--------------------- SYMBOLS --------------------------

	.type		.nv.reservedSmem.offset0,@object
	.size		.nv.reservedSmem.offset0,0x4
